	.target	sm_90a

	.elftype	@"ET_EXEC"


//--------------------- .note.nv.tkinfo           --------------------------
	.section	.note.nv.tkinfo,"",@"SHT_NOTE"
	.sectionflags	@"SHF_NOTE_NV_TKINFO"
	.tkinfo
        /*0018*/ 	.word	0x00000002
        /*0030*/ 	.string	""
        /*0030*/ 	.string	"ptxas"
        /*0030*/ 	.string	"Cuda compilation tools, release 13.0, V13.0.88"
        /*0030*/ 	.string	"Build cuda_13.0.r13.0/compiler.36424714_0"
        /*0030*/ 	.string	"-arch sm_90a -m 64 "



//--------------------- .note.nv.cuinfo           --------------------------
	.section	.note.nv.cuinfo,"",@"SHT_NOTE"
	.sectionflags	@"SHF_NOTE_NV_CUINFO"
        /*0018*/ 	.short	0x0002
        /*001a*/ 	.short	0x005a
        /*001c*/ 	.short	0x0082
	.zero		2


//--------------------- .nv.info                  --------------------------
	.section	.nv.info,"",@"SHT_CUDA_INFO"
	.align	4


	//----- nvinfo : EIATTR_REGCOUNT
	.align		4
        /*0000*/ 	.byte	0x04, 0x2f
        /*0002*/ 	.short	(.L_15 - .L_14)
	.align		4
.L_14:
        /*0004*/ 	.word	index@(_ZN7cutlass13device_kernelINS_4fmha6kernel13FmhaKernelTmaINS1_10collective15FmhaMainloopTmaINS_6half_tEfN4cute5tupleIJNS7_1CILi64EEENS9_ILi128EEENS9_ILi32EEEEEENS4_12CausalFusionEJEEENS4_15FmhaFwdEpilogueIS6_fNS8_IJSA_SC_SB_EEEEEJEEEEEvNT_6ParamsE)
        /*0008*/ 	.word	0x00000088


	//----- nvinfo : EIATTR_FRAME_SIZE
	.align		4
.L_15:
        /*000c*/ 	.byte	0x04, 0x11
        /*000e*/ 	.short	(.L_17 - .L_16)
	.align		4
.L_16:
        /*0010*/ 	.word	index@($__internal_0_$__cuda_sm20_rcp_rn_f32_slowpath)
        /*0014*/ 	.word	0x00000000


	//----- nvinfo : EIATTR_FRAME_SIZE
	.align		4
.L_17:
        /*0018*/ 	.byte	0x04, 0x11
        /*001a*/ 	.short	(.L_19 - .L_18)
	.align		4
.L_18:
        /*001c*/ 	.word	index@(_ZN7cutlass13device_kernelINS_4fmha6kernel13FmhaKernelTmaINS1_10collective15FmhaMainloopTmaINS_6half_tEfN4cute5tupleIJNS7_1CILi64EEENS9_ILi128EEENS9_ILi32EEEEEENS4_12CausalFusionEJEEENS4_15FmhaFwdEpilogueIS6_fNS8_IJSA_SC_SB_EEEEEJEEEEEvNT_6ParamsE)
        /*0020*/ 	.word	0x00000000


	//----- nvinfo : EIATTR_MIN_STACK_SIZE
	.align		4
.L_19:
        /*0024*/ 	.byte	0x04, 0x12
        /*0026*/ 	.short	(.L_21 - .L_20)
	.align		4
.L_20:
        /*0028*/ 	.word	index@(_ZN7cutlass13device_kernelINS_4fmha6kernel13FmhaKernelTmaINS1_10collective15FmhaMainloopTmaINS_6half_tEfN4cute5tupleIJNS7_1CILi64EEENS9_ILi128EEENS9_ILi32EEEEEENS4_12CausalFusionEJEEENS4_15FmhaFwdEpilogueIS6_fNS8_IJSA_SC_SB_EEEEEJEEEEEvNT_6ParamsE)
        /*002c*/ 	.word	0x00000000
.L_21:


//--------------------- .nv.compat                --------------------------
	.section	.nv.compat,"",@"SHT_CUDA_COMPAT_INFO"
	.align	4
        /*0000*/ 	.byte	0x02, 0x09, 0x01, 0x00, 0x02, 0x02, 0x04, 0x00, 0x02, 0x05, 0x05, 0x00, 0x03, 0x07, 0x01, 0x01
        /*0010*/ 	.byte	0x02, 0x03, 0x01, 0x00, 0x02, 0x06, 0x01, 0x00, 0x04, 0x0b, 0x08, 0x00, 0x00, 0x00, 0x00, 0x00
        /*0020*/ 	.byte	0x00, 0x00, 0x00, 0x00


//--------------------- .nv.info._ZN7cutlass13device_kernelINS_4fmha6kernel13FmhaKernelTmaINS1_10collective15FmhaMainloopTmaINS_6half_tEfN4cute5tupleIJNS7_1CILi64EEENS9_ILi128EEENS9_ILi32EEEEEENS4_12CausalFusionEJEEENS4_15FmhaFwdEpilogueIS6_fNS8_IJSA_SC_SB_EEEEEJEEEEEvNT_6ParamsE --------------------------
	.section	.nv.info._ZN7cutlass13device_kernelINS_4fmha6kernel13FmhaKernelTmaINS1_10collective15FmhaMainloopTmaINS_6half_tEfN4cute5tupleIJNS7_1CILi64EEENS9_ILi128EEENS9_ILi32EEEEEENS4_12CausalFusionEJEEENS4_15FmhaFwdEpilogueIS6_fNS8_IJSA_SC_SB_EEEEEJEEEEEvNT_6ParamsE,"",@"SHT_CUDA_INFO"
	.sectionflags	@""
	.align	4


	//----- nvinfo : EIATTR_CUDA_API_VERSION
	.align		4
        /*0000*/ 	.byte	0x04, 0x37
        /*0002*/ 	.short	(.L_23 - .L_22)
.L_22:
        /*0004*/ 	.word	0x00000082


	//----- nvinfo : EIATTR_KPARAM_INFO
	.align		4
.L_23:
        /*0008*/ 	.byte	0x04, 0x17
        /*000a*/ 	.short	(.L_25 - .L_24)
.L_24:
        /*000c*/ 	.word	0x00000000
        /*0010*/ 	.short	0x0000
        /*0012*/ 	.short	0x0070
        /*0014*/ 	.byte	0x00, 0xf0, 0x01, 0x20


	//----- nvinfo : EIATTR_SPARSE_MMA_MASK
	.align		4
.L_25:
        /*0018*/ 	.byte	0x03, 0x50
        /*001a*/ 	.short	0x0000


	//----- nvinfo : EIATTR_MAXREG_COUNT
	.align		4
        /*001c*/ 	.byte	0x03, 0x1b
        /*001e*/ 	.short	0x00ff


	//----- nvinfo : EIATTR_NUM_BARRIERS
	.align		4
        /*0020*/ 	.byte	0x02, 0x4c
        /*0022*/ 	.byte	0x02
	.zero		1


	//----- nvinfo : EIATTR_EXTERNS
	.align		4
        /*0024*/ 	.byte	0x04, 0x0f
        /*0026*/ 	.short	(.L_27 - .L_26)


	//   ....[0]....
	.align		4
.L_26:
        /*0028*/ 	.word	index@(__assertfail)


	//----- nvinfo : EIATTR_MERCURY_ISA_VERSION
	.align		4
.L_27:
        /*002c*/ 	.byte	0x03, 0x5f
        /*002e*/ 	.short	0x0101


	//----- nvinfo : EIATTR_COOP_GROUP_MASK_REGIDS
	.align		4
        /*0030*/ 	.byte	0x04, 0x29
        /*0032*/ 	.short	(.L_29 - .L_28)


	//   ....[0]....
.L_28:
        /*0034*/ 	.word	0xffffffff


	//   ....[1]....
        /*0038*/ 	.word	0xffffffff


	//   ....[2]....
        /*003c*/ 	.word	0xffffffff


	//   ....[3]....
        /*0040*/ 	.word	0xffffffff


	//   ....[4]....
        /*0044*/ 	.word	0xffffffff


	//   ....[5]....
        /*0048*/ 	.word	0xffffffff


	//   ....[6]....
        /*004c*/ 	.word	0xffffffff


	//   ....[7]....
        /*0050*/ 	.word	0xffffffff


	//   ....[8]....
        /*0054*/ 	.word	0xffffffff


	//   ....[9]....
        /*0058*/ 	.word	0xffffffff


	//   ....[10]....
        /*005c*/ 	.word	0xffffffff


	//   ....[11]....
        /*0060*/ 	.word	0xffffffff


	//   ....[12]....
        /*0064*/ 	.word	0xffffffff


	//   ....[13]....
        /*0068*/ 	.word	0xffffffff


	//   ....[14]....
        /*006c*/ 	.word	0xffffffff


	//   ....[15]....
        /*0070*/ 	.word	0xffffffff


	//   ....[16]....
        /*0074*/ 	.word	0xffffffff


	//   ....[17]....
        /*0078*/ 	.word	0xffffffff


	//   ....[18]....
        /*007c*/ 	.word	0xffffffff


	//   ....[19]....
        /*0080*/ 	.word	0xffffffff


	//   ....[20]....
        /*0084*/ 	.word	0xffffffff


	//----- nvinfo : EIATTR_COOP_GROUP_INSTR_OFFSETS
	.align		4
.L_29:
        /*0088*/ 	.byte	0x04, 0x28
        /*008a*/ 	.short	(.L_31 - .L_30)


	//   ....[0]....
.L_30:
        /*008c*/ 	.word	0x00000050


	//   ....[1]....
        /*0090*/ 	.word	0x00000140


	//   ....[2]....
        /*0094*/ 	.word	0x00000270


	//   ....[3]....
        /*0098*/ 	.word	0x00000410


	//   ....[4]....
        /*009c*/ 	.word	0x00000560


	//   ....[5]....
        /*00a0*/ 	.word	0x00001f60


	//   ....[6]....
        /*00a4*/ 	.word	0x00002040


	//   ....[7]....
        /*00a8*/ 	.word	0x00002910


	//   ....[8]....
        /*00ac*/ 	.word	0x00002a50


	//   ....[9]....
        /*00b0*/ 	.word	0x000048c0


	//   ....[10]....
        /*00b4*/ 	.word	0x000048d0


	//   ....[11]....
        /*00b8*/ 	.word	0x00004900


	//   ....[12]....
        /*00bc*/ 	.word	0x00004910


	//   ....[13]....
        /*00c0*/ 	.word	0x00007f20


	//   ....[14]....
        /*00c4*/ 	.word	0x00007f30


	//   ....[15]....
        /*00c8*/ 	.word	0x00007f60


	//   ....[16]....
        /*00cc*/ 	.word	0x00007f70


	//   ....[17]....
        /*00d0*/ 	.word	0x0000a430


	//   ....[18]....
        /*00d4*/ 	.word	0x0000a470


	//   ....[19]....
        /*00d8*/ 	.word	0x0000a4b0


	//   ....[20]....
        /*00dc*/ 	.word	0x0000a4d0


	//----- nvinfo : EIATTR_SYSCALL_OFFSETS
	.align		4
.L_31:
        /*00e0*/ 	.byte	0x04, 0x46
        /*00e2*/ 	.short	(.L_33 - .L_32)


	//   ....[0]....
.L_32:
        /*00e4*/ 	.word	0x0000ad10


	//   ....[1]....
        /*00e8*/ 	.word	0x0000ae30


	//----- nvinfo : EIATTR_MBARRIER_INSTR_OFFSETS
	.align		4
.L_33:
        /*00ec*/ 	.byte	0x04, 0x39
        /*00ee*/ 	.short	(.L_35 - .L_34)


	//   ....[0]....
.L_34:
        /*00f0*/ 	.word	0x00000240
        /*00f4*/ 	.word	0x000000ff
        /*00f8*/ 	.word	0x00009040
        /*00fc*/ 	.short	0x0100
        /*00fe*/ 	.byte	0x08
	.zero		1


	//   ....[1]....
        /*0100*/ 	.word	0x00000250
        /*0104*/ 	.word	0x000000ff
        /*0108*/ 	.word	0x00009048
        /*010c*/ 	.short	0x0100
        /*010e*/ 	.byte	0x08
	.zero		1


	//   ....[2]....
        /*0110*/ 	.word	0x00000380
        /*0114*/ 	.word	0x000000ff
        /*0118*/ 	.word	0x00009000
        /*011c*/ 	.short	0x0100
        /*011e*/ 	.byte	0x08
	.zero		1


	//   ....[3]....
        /*0120*/ 	.word	0x00000390
        /*0124*/ 	.word	0x000000ff
        /*0128*/ 	.word	0x00009020
        /*012c*/ 	.short	0x0100
        /*012e*/ 	.byte	0x08
	.zero		1


	//   ....[4]....
        /*0130*/ 	.word	0x000003a0
        /*0134*/ 	.word	0x000000ff
        /*0138*/ 	.word	0x00009008
        /*013c*/ 	.short	0x0100
        /*013e*/ 	.byte	0x08
	.zero		1


	//   ....[5]....
        /*0140*/ 	.word	0x000003b0
        /*0144*/ 	.word	0x000000ff
        /*0148*/ 	.word	0x00009028
        /*014c*/ 	.short	0x0100
        /*014e*/ 	.byte	0x08
	.zero		1


	//   ....[6]....
        /*0150*/ 	.word	0x000003c0
        /*0154*/ 	.word	0x000000ff
        /*0158*/ 	.word	0x00009010
        /*015c*/ 	.short	0x0100
        /*015e*/ 	.byte	0x08
	.zero		1


	//   ....[7]....
        /*0160*/ 	.word	0x000003d0
        /*0164*/ 	.word	0x000000ff
        /*0168*/ 	.word	0x00009030
        /*016c*/ 	.short	0x0100
        /*016e*/ 	.byte	0x08
	.zero		1


	//   ....[8]....
        /*0170*/ 	.word	0x000003e0
        /*0174*/ 	.word	0x000000ff
        /*0178*/ 	.word	0x00009018
        /*017c*/ 	.short	0x0100
        /*017e*/ 	.byte	0x08
	.zero		1


	//   ....[9]....
        /*0180*/ 	.word	0x000003f0
        /*0184*/ 	.word	0x000000ff
        /*0188*/ 	.word	0x00009038
        /*018c*/ 	.short	0x0100
        /*018e*/ 	.byte	0x08
	.zero		1


	//   ....[10]....
        /*0190*/ 	.word	0x00000520
        /*0194*/ 	.word	0x000000ff
        /*0198*/ 	.word	0x00009050
        /*019c*/ 	.short	0x0100
        /*019e*/ 	.byte	0x08
	.zero		1


	//   ....[11]....
        /*01a0*/ 	.word	0x00000530
        /*01a4*/ 	.word	0x000000ff
        /*01a8*/ 	.word	0x00009058
        /*01ac*/ 	.short	0x0100
        /*01ae*/ 	.byte	0x08
	.zero		1


	//   ....[12]....
        /*01b0*/ 	.word	0x00000740
        /*01b4*/ 	.word	0x00000004
        /*01b8*/ 	.word	0x00009048
        /*01bc*/ 	.short	0x010a
        /*01be*/ 	.byte	0x3f
	.zero		1


	//   ....[13]....
        /*01c0*/ 	.word	0x000009d0
        /*01c4*/ 	.word	0x00000004
        /*01c8*/ 	.word	0x00009020
        /*01cc*/ 	.short	0x010a
        /*01ce*/ 	.byte	0x3f
	.zero		1


	//   ....[14]....
        /*01d0*/ 	.word	0x00000ba0
        /*01d4*/ 	.word	0x00000003
        /*01d8*/ 	.word	0x00009020
        /*01dc*/ 	.short	0x010a
        /*01de*/ 	.byte	0x3f
	.zero		1


	//   ....[15]....
        /*01e0*/ 	.word	0x00000dd0
        /*01e4*/ 	.word	0x00000003
        /*01e8*/ 	.word	0x00009020
        /*01ec*/ 	.short	0x010a
        /*01ee*/ 	.byte	0x3f
	.zero		1


	//   ....[16]....
        /*01f0*/ 	.word	0x00001000
        /*01f4*/ 	.word	0x00000008
        /*01f8*/ 	.word	0x00009020
        /*01fc*/ 	.short	0x010a
        /*01fe*/ 	.byte	0x3f
	.zero		1


	//   ....[17]....
        /*0200*/ 	.word	0x00001280
        /*0204*/ 	.word	0x00000002
        /*0208*/ 	.word	0x00009040
        /*020c*/ 	.short	0x010a
        /*020e*/ 	.byte	0x3f
	.zero		1


	//   ....[18]....
        /*0210*/ 	.word	0x00001360
        /*0214*/ 	.word	0x00000002
        /*0218*/ 	.word	0x00009000
        /*021c*/ 	.short	0x010a
        /*021e*/ 	.byte	0x3f
	.zero		1


	//   ....[19]....
        /*0220*/ 	.word	0x00003d10
        /*0224*/ 	.word	0x00000002
        /*0228*/ 	.word	0x00009008
        /*022c*/ 	.short	0x010a
        /*022e*/ 	.byte	0x3f
	.zero		1


	//   ....[20]....
        /*0230*/ 	.word	0x00004020
        /*0234*/ 	.word	0x00000013
        /*0238*/ 	.word	0x00000000
        /*023c*/ 	.short	0x0101
        /*023e*/ 	.byte	0x3f
	.zero		1


	//   ....[21]....
        /*0240*/ 	.word	0x000040f0
        /*0244*/ 	.word	0x00000015
        /*0248*/ 	.word	0x00009000
        /*024c*/ 	.short	0x010a
        /*024e*/ 	.byte	0x3f
	.zero		1


	//   ....[22]....
        /*0250*/ 	.word	0x00004260
        /*0254*/ 	.word	0x00000012
        /*0258*/ 	.word	0x00009020
        /*025c*/ 	.short	0x010a
        /*025e*/ 	.byte	0x3f
	.zero		1


	//   ....[23]....
        /*0260*/ 	.word	0x00004a10
        /*0264*/ 	.word	0x00000017
        /*0268*/ 	.word	0x00000000
        /*026c*/ 	.short	0x0101
        /*026e*/ 	.byte	0x3f
	.zero		1


	//   ....[24]....
        /*0270*/ 	.word	0x00004ba0
        /*0274*/ 	.word	0x00000070
        /*0278*/ 	.word	0x00009000
        /*027c*/ 	.short	0x010a
        /*027e*/ 	.byte	0x3f
	.zero		1


	//   ....[25]....
        /*0280*/ 	.word	0x000069c0
        /*0284*/ 	.word	0x00000018
        /*0288*/ 	.word	0x00000000
        /*028c*/ 	.short	0x0101
        /*028e*/ 	.byte	0x3f
	.zero		1


	//   ....[26]....
        /*0290*/ 	.word	0x00006a40
        /*0294*/ 	.word	0x00000015
        /*0298*/ 	.word	0x00009020
        /*029c*/ 	.short	0x010a
        /*029e*/ 	.byte	0x3f
	.zero		1


	//   ....[27]....
        /*02a0*/ 	.word	0x00006d20
        /*02a4*/ 	.word	0x00000019
        /*02a8*/ 	.word	0x00009000
        /*02ac*/ 	.short	0x010a
        /*02ae*/ 	.byte	0x3f
	.zero		1


	//   ....[28]....
        /*02b0*/ 	.word	0x00006ed0
        /*02b4*/ 	.word	0x00000012
        /*02b8*/ 	.word	0x00009020
        /*02bc*/ 	.short	0x010a
        /*02be*/ 	.byte	0x3f
	.zero		1


	//   ....[29]....
        /*02c0*/ 	.word	0x000080a0
        /*02c4*/ 	.word	0x0000001a
        /*02c8*/ 	.word	0x00000000
        /*02cc*/ 	.short	0x0101
        /*02ce*/ 	.byte	0x3f
	.zero		1


	//   ....[30]....
        /*02d0*/ 	.word	0x00008250
        /*02d4*/ 	.word	0x00000017
        /*02d8*/ 	.word	0x00009000
        /*02dc*/ 	.short	0x010a
        /*02de*/ 	.byte	0x3f
	.zero		1


	//   ....[31]....
        /*02e0*/ 	.word	0x0000a090
        /*02e4*/ 	.word	0x00000007
        /*02e8*/ 	.word	0x00000000
        /*02ec*/ 	.short	0x0101
        /*02ee*/ 	.byte	0x3f
	.zero		1


	//   ....[32]....
        /*02f0*/ 	.word	0x0000a110
        /*02f4*/ 	.word	0x00000007
        /*02f8*/ 	.word	0x00009020
        /*02fc*/ 	.short	0x010a
        /*02fe*/ 	.byte	0x3f
	.zero		1


	//----- nvinfo : EIATTR_NUM_MBARRIERS
	.align		4
.L_35:
        /*0300*/ 	.byte	0x03, 0x38
        /*0302*/ 	.short	0x000c


	//----- nvinfo : EIATTR_EXIT_INSTR_OFFSETS
	.align		4
        /*0304*/ 	.byte	0x04, 0x1c
        /*0306*/ 	.short	(.L_37 - .L_36)


	//   ....[0]....
.L_36:
        /*0308*/ 	.word	0x0000b2c0


	//----- nvinfo : EIATTR_MAX_THREADS
	.align		4
.L_37:
        /*030c*/ 	.byte	0x04, 0x05
        /*030e*/ 	.short	(.L_39 - .L_38)
.L_38:
        /*0310*/ 	.word	0x00000080
        /*0314*/ 	.word	0x00000001
        /*0318*/ 	.word	0x00000001


	//----- nvinfo : EIATTR_CRS_STACK_SIZE
	.align		4
.L_39:
        /*031c*/ 	.byte	0x04, 0x1e
        /*031e*/ 	.short	(.L_41 - .L_40)
.L_40:
        /*0320*/ 	.word	0x00000000


	//----- nvinfo : EIATTR_CBANK_PARAM_SIZE
	.align		4
.L_41:
        /*0324*/ 	.byte	0x03, 0x19
        /*0326*/ 	.short	0x0870


	//----- nvinfo : EIATTR_PARAM_CBANK
	.align		4
        /*0328*/ 	.byte	0x04, 0x0a
        /*032a*/ 	.short	(.L_43 - .L_42)
	.align		4
.L_42:
        /*032c*/ 	.word	index@(.nv.constant0._ZN7cutlass13device_kernelINS_4fmha6kernel13FmhaKernelTmaINS1_10collective15FmhaMainloopTmaINS_6half_tEfN4cute5tupleIJNS7_1CILi64EEENS9_ILi128EEENS9_ILi32EEEEEENS4_12CausalFusionEJEEENS4_15FmhaFwdEpilogueIS6_fNS8_IJSA_SC_SB_EEEEEJEEEEEvNT_6ParamsE)
        /*0330*/ 	.short	0x0210
        /*0332*/ 	.short	0x0870


	//----- nvinfo : EIATTR_SW_WAR
	.align		4
.L_43:
        /*0334*/ 	.byte	0x04, 0x36
        /*0336*/ 	.short	(.L_45 - .L_44)
.L_44:
        /*0338*/ 	.word	0x00000008
.L_45:


//--------------------- .nv.callgraph             --------------------------
	.section	.nv.callgraph,"",@"SHT_CUDA_CALLGRAPH"
	.align	4
	.sectionentsize	8
	.align		4
        /*0000*/ 	.word	0x00000000
	.align		4
        /*0004*/ 	.word	0xffffffff
	.align		4
        /*0008*/ 	.word	index@(_ZN7cutlass13device_kernelINS_4fmha6kernel13FmhaKernelTmaINS1_10collective15FmhaMainloopTmaINS_6half_tEfN4cute5tupleIJNS7_1CILi64EEENS9_ILi128EEENS9_ILi32EEEEEENS4_12CausalFusionEJEEENS4_15FmhaFwdEpilogueIS6_fNS8_IJSA_SC_SB_EEEEEJEEEEEvNT_6ParamsE)
	.align		4
        /*000c*/ 	.word	index@(__assertfail)
	.align		4
        /*0010*/ 	.word	0x00000000
	.align		4
        /*0014*/ 	.word	0xfffffffe
	.align		4
        /*0018*/ 	.word	0x00000000
	.align		4
        /*001c*/ 	.word	0xfffffffd
	.align		4
        /*0020*/ 	.word	0x00000000
	.align		4
        /*0024*/ 	.word	0xfffffffc


//--------------------- .nv.constant4             --------------------------
	.section	.nv.constant4,"a",@progbits
	.align	8
	.align		8
.nv.constant4:
        /*0000*/ 	.dword	__assertfail
	.align		8
        /*0008*/ 	.dword	__unnamed_1
	.align		8
        /*0010*/ 	.dword	_ZN39_INTERNAL_ebc873f5_4_k_cu_52579660_29344cuda3std3__45__cpo5beginE
	.align		8
        /*0018*/ 	.dword	_ZN39_INTERNAL_ebc873f5_4_k_cu_52579660_29344cuda3std3__45__cpo3endE
	.align		8
        /*0020*/ 	.dword	_ZN39_INTERNAL_ebc873f5_4_k_cu_52579660_29344cuda3std3__45__cpo6cbeginE
	.align		8
        /*0028*/ 	.dword	_ZN39_INTERNAL_ebc873f5_4_k_cu_52579660_29344cuda3std3__45__cpo4cendE
	.align		8
        /*0030*/ 	.dword	_ZN39_INTERNAL_ebc873f5_4_k_cu_52579660_29344cuda3std3__441_GLOBAL__N__ebc873f5_4_k_cu_52579660_29346ignoreE
	.align		8
        /*0038*/ 	.dword	_ZN39_INTERNAL_ebc873f5_4_k_cu_52579660_29344cuda3std3__419piecewise_constructE
	.align		8
        /*0040*/ 	.dword	_ZN39_INTERNAL_ebc873f5_4_k_cu_52579660_29344cuda3std3__48in_placeE
	.align		8
        /*0048*/ 	.dword	_ZN39_INTERNAL_ebc873f5_4_k_cu_52579660_29344cuda3std6ranges3__45__cpo4swapE
	.align		8
        /*0050*/ 	.dword	_ZN39_INTERNAL_ebc873f5_4_k_cu_52579660_29344cuda3std6ranges3__45__cpo9iter_moveE
	.align		8
        /*0058*/ 	.dword	_ZN39_INTERNAL_ebc873f5_4_k_cu_52579660_29344cute7productE
	.align		8
        /*0060*/ 	.dword	_ZN39_INTERNAL_ebc873f5_4_k_cu_52579660_29344cute1_E
	.align		8
        /*0068*/ 	.dword	$str$23
	.align		8
        /*0070*/ 	.dword	$str$24


//--------------------- .text._ZN7cutlass13device_kernelINS_4fmha6kernel13FmhaKernelTmaINS1_10collective15FmhaMainloopTmaINS_6half_tEfN4cute5tupleIJNS7_1CILi64EEENS9_ILi128EEENS9_ILi32EEEEEENS4_12CausalFusionEJEEENS4_15FmhaFwdEpilogueIS6_fNS8_IJSA_SC_SB_EEEEEJEEEEEvNT_6ParamsE --------------------------
	.section	.text._ZN7cutlass13device_kernelINS_4fmha6kernel13FmhaKernelTmaINS1_10collective15FmhaMainloopTmaINS_6half_tEfN4cute5tupleIJNS7_1CILi64EEENS9_ILi128EEENS9_ILi32EEEEEENS4_12CausalFusionEJEEENS4_15FmhaFwdEpilogueIS6_fNS8_IJSA_SC_SB_EEEEEJEEEEEvNT_6ParamsE,"ax",@progbits
	.align	128
.text._ZN7cutlass13device_kernelINS_4fmha6kernel13FmhaKernelTmaINS1_10collective15FmhaMainloopTmaINS_6half_tEfN4cute5tupleIJNS7_1CILi64EEENS9_ILi128EEENS9_ILi32EEEEEENS4_12CausalFusionEJEEENS4_15FmhaFwdEpilogueIS6_fNS8_IJSA_SC_SB_EEEEEJEEEEEvNT_6ParamsE:
        .type           _ZN7cutlass13device_kernelINS_4fmha6kernel13FmhaKernelTmaINS1_10collective15FmhaMainloopTmaINS_6half_tEfN4cute5tupleIJNS7_1CILi64EEENS9_ILi128EEENS9_ILi32EEEEEENS4_12CausalFusionEJEEENS4_15FmhaFwdEpilogueIS6_fNS8_IJSA_SC_SB_EEEEEJEEEEEvNT_6ParamsE,@function
        .size           _ZN7cutlass13device_kernelINS_4fmha6kernel13FmhaKernelTmaINS1_10collective15FmhaMainloopTmaINS_6half_tEfN4cute5tupleIJNS7_1CILi64EEENS9_ILi128EEENS9_ILi32EEEEEENS4_12CausalFusionEJEEENS4_15FmhaFwdEpilogueIS6_fNS8_IJSA_SC_SB_EEEEEJEEEEEvNT_6ParamsE,(.L_x_76 - _ZN7cutlass13device_kernelINS_4fmha6kernel13FmhaKernelTmaINS1_10collective15FmhaMainloopTmaINS_6half_tEfN4cute5tupleIJNS7_1CILi64EEENS9_ILi128EEENS9_ILi32EEEEEENS4_12CausalFusionEJEEENS4_15FmhaFwdEpilogueIS6_fNS8_IJSA_SC_SB_EEEEEJEEEEEvNT_6ParamsE)
        .other          _ZN7cutlass13device_kernelINS_4fmha6kernel13FmhaKernelTmaINS1_10collective15FmhaMainloopTmaINS_6half_tEfN4cute5tupleIJNS7_1CILi64EEENS9_ILi128EEENS9_ILi32EEEEEENS4_12CausalFusionEJEEENS4_15FmhaFwdEpilogueIS6_fNS8_IJSA_SC_SB_EEEEEJEEEEEvNT_6ParamsE,@"STO_CUDA_ENTRY STV_DEFAULT"
_ZN7cutlass13device_kernelINS_4fmha6kernel13FmhaKernelTmaINS1_10collective15FmhaMainloopTmaINS_6half_tEfN4cute5tupleIJNS7_1CILi64EEENS9_ILi128EEENS9_ILi32EEEEEENS4_12CausalFusionEJEEENS4_15FmhaFwdEpilogueIS6_fNS8_IJSA_SC_SB_EEEEEJEEEEEvNT_6ParamsE:
[----:B------:R-:W1:Y:S01]  /*0000*/  LDC R1, c[0x0][0x28] ;  /* 0x00000a00ff017b82 */ /* 0x000e620000000800 */
[----:B------:R-:W2:Y:S01]  /*0010*/  S2R R16, SR_TID.X ;  /* 0x0000000000107919 */ /* 0x000ea20000002100 */
[----:B------:R-:W-:Y:S01]  /*0020*/  ELECT P0, URZ, PT ;  /* 0x00000000003f782f */ /* 0x000fe20003800000 */
[----:B------:R-:W-:Y:S01]  /*0030*/  BSSY B0, `(.L_x_0) ;  /* 0x0000010000007945 */ /* 0x000fe20003800000 */
[----:B--2---:R-:W-:-:S05]  /*0040*/  SHF.R.U32.HI R10, RZ, 0x5, R16 ;  /* 0x00000005ff0a7819 */ /* 0x004fca0000011610 */
[----:B------:R-:W2:Y:S02]  /*0050*/  SHFL.IDX PT, R0, R10, RZ, 0x1f ;  /* 0x00001fff0a007589 */ /* 0x000ea400000e0000 */
[----:B--2---:R-:W-:-:S13]  /*0060*/  ISETP.NE.OR P0, PT, R0, RZ, !P0 ;  /* 0x000000ff0000720c */ /* 0x004fda0004705670 */
[----:B-1----:R-:W-:Y:S05]  /*0070*/  @P0 BRA `(.L_x_1) ;  /* 0x00000000002c0947 */ /* 0x002fea0003800000 */
[----:B------:R-:W-:Y:S02]  /*0080*/  ULDC.64 UR4, c[0x0][0x198] ;  /* 0x0000660000047ab9 */ /* 0x000fe40000000a00 */
[----:B------:R-:W-:Y:S02]  /*0090*/  UIADD3 UR6, UP0, UR4, 0xf0, URZ ;  /* 0x000000f004067890 */ /* 0x000fe4000ff1e03f */
[----:B------:R-:W-:Y:S02]  /*00a0*/  UIADD3 UR8, UP1, UR4, 0x1f0, URZ ;  /* 0x000001f004087890 */ /* 0x000fe4000ff3e03f */
[----:B------:R-:W-:Y:S02]  /*00b0*/  UIADD3 UR4, UP2, UR4, 0x2f0, URZ ;  /* 0x000002f004047890 */ /* 0x000fe4000ff5e03f */
[----:B------:R-:W-:Y:S02]  /*00c0*/  UIADD3.X UR7, URZ, UR5, URZ, UP0, !UPT ;  /* 0x000000053f077290 */ /* 0x000fe400087fe43f */
[----:B------:R-:W-:-:S02]  /*00d0*/  UIADD3.X UR9, URZ, UR5, URZ, UP1, !UPT ;  /* 0x000000053f097290 */ /* 0x000fc40008ffe43f */
[----:B------:R-:W-:-:S05]  /*00e0*/  UIADD3.X UR5, URZ, UR5, URZ, UP2, !UPT ;  /* 0x000000053f057290 */ /* 0x000fca00097fe43f */
[----:B------:R1:W-:Y:S02]  /*00f0*/  UTMACCTL.PF [UR6] ;  /* 0x00000000060079b9 */ /* 0x0003e40008040000 */
[----:B------:R1:W-:Y:S02]  /*0100*/  UTMACCTL.PF [UR8] ;  /* 0x00000000080079b9 */ /* 0x0003e40008040000 */
[----:B------:R1:W-:Y:S02]  /*0110*/  UTMACCTL.PF [UR4] ;  /* 0x00000000040079b9 */ /* 0x0003e40008040000 */
[----:B-1----:R-:W-:Y:S01]  /*0120*/  NOP ;  /* 0x0000000000007918 */ /* 0x002fe20000000000 */
.L_x_1:
[----:B------:R-:W-:Y:S05]  /*0130*/  BSYNC B0 ;  /* 0x0000000000007941 */ /* 0x000fea0003800000 */
.L_x_0:
[----:B------:R-:W1:Y:S02]  /*0140*/  SHFL.IDX PT, R0, R10, RZ, 0x1f ;  /* 0x00001fff0a007589 */ /* 0x000e6400000e0000 */
[----:B-1----:R-:W-:-:S13]  /*0150*/  ISETP.NE.AND P0, PT, R0, RZ, PT ;  /* 0x000000ff0000720c */ /* 0x002fda0003f05270 */
[----:B------:R-:W-:Y:S05]  /*0160*/  @P0 BRA `(.L_x_2) ;  /* 0x0000000000400947 */ /* 0x000fea0003800000 */
[----:B------:R-:W1:Y:S01]  /*0170*/  S2UR UR8, SR_CgaCtaId ;  /* 0x00000000000879c3 */ /* 0x000e620000008800 */
[----:B------:R-:W-:Y:S01]  /*0180*/  UMOV UR4, 0x400 ;  /* 0x0000040000047882 */ /* 0x000fe20000000000 */
[----:B------:R-:W-:Y:S01]  /*0190*/  UMOV UR5, 0x1 ;  /* 0x0000000100057882 */ /* 0x000fe20000000000 */
[----:B------:R-:W-:Y:S01]  /*01a0*/  UMOV UR6, 0x80 ;  /* 0x0000008000067882 */ /* 0x000fe20000000000 */
[----:B------:R-:W-:Y:S01]  /*01b0*/  ELECT P0, URZ, PT ;  /* 0x00000000003f782f */ /* 0x000fe20003800000 */
[----:B------:R-:W-:-:S04]  /*01c0*/  UIADD3 UR6, -UR6, 0x100000, URZ ;  /* 0x0010000006067890 */ /* 0x000fc8000fffe13f */
[----:B------:R-:W-:Y:S02]  /*01d0*/  USHF.L.U32 UR7, UR6, 0xb, URZ ;  /* 0x0000000b06077899 */ /* 0x000fe4000800063f */
[----:B------:R-:W-:Y:S02]  /*01e0*/  USHF.L.U32 UR6, UR6, 0x1, URZ ;  /* 0x0000000106067899 */ /* 0x000fe4000800063f */
[----:B-1----:R-:W-:Y:S02]  /*01f0*/  ULEA UR8, UR8, UR4, 0x18 ;  /* 0x0000000408087291 */ /* 0x002fe4000f8ec03f */
[----:B------:R-:W-:-:S04]  /*0200*/  UIADD3 UR4, -UR5, 0x100000, URZ ;  /* 0x0010000005047890 */ /* 0x000fc8000fffe13f */
[----:B------:R-:W-:Y:S02]  /*0210*/  USHF.L.U32 UR5, UR4, 0xb, URZ ;  /* 0x0000000b04057899 */ /* 0x000fe4000800063f */
[----:B------:R-:W-:Y:S01]  /*0220*/  USHF.L.U32 UR4, UR4, 0x1, URZ ;  /* 0x0000000104047899 */ /* 0x000fe2000800063f */
[----:B------:R-:W1:Y:S11]  /*0230*/  FENCE.VIEW.ASYNC.S ;  /* 0x00000000000073c6 */ /* 0x000e760000000000 */
[----:B-1----:R1:W2:Y:S01]  /*0240*/  SYNCS.EXCH.64 URZ, [UR8+0x9040], UR4 ;  /* 0x00904004083f75b2 */ /* 0x0022a20008000100 */
[----:B------:R1:W3:Y:S01]  /*0250*/  SYNCS.EXCH.64 URZ, [UR8+0x9048], UR6 ;  /* 0x00904806083f75b2 */ /* 0x0002e20008000100 */
[----:B------:R-:W-:Y:S01]  /*0260*/  NOP ;  /* 0x0000000000007918 */ /* 0x000fe20000000000 */
.L_x_2:
[----:B------:R-:W4:Y:S01]  /*0270*/  SHFL.IDX PT, R0, R10, RZ, 0x1f ;  /* 0x00001fff0a007589 */ /* 0x000f2200000e0000 */
[----:B------:R-:W-:Y:S01]  /*0280*/  NOP ;  /* 0x0000000000007918 */ /* 0x000fe20000000000 */
[----:B----4-:R-:W-:-:S13]  /*0290*/  ISETP.NE.AND P0, PT, R0, RZ, PT ;  /* 0x000000ff0000720c */ /* 0x010fda0003f05270 */
[----:B------:R-:W-:Y:S05]  /*02a0*/  @P0 BRA `(.L_x_3) ;  /* 0x0000000000580947 */ /* 0x000fea0003800000 */
[----:B-1----:R-:W1:Y:S01]  /*02b0*/  S2UR UR5, SR_CgaCtaId ;  /* 0x00000000000579c3 */ /* 0x002e620000008800 */
[----:B------:R-:W-:Y:S01]  /*02c0*/  UMOV UR4, 0x400 ;  /* 0x0000040000047882 */ /* 0x000fe20000000000 */
[----:B------:R-:W-:Y:S01]  /*02d0*/  UMOV UR6, 0x1 ;  /* 0x0000000100067882 */ /* 0x000fe20000000000 */
[----:B------:R-:W-:Y:S01]  /*02e0*/  UMOV UR7, 0x80 ;  /* 0x0000008000077882 */ /* 0x000fe20000000000 */
[----:B------:R-:W-:Y:S01]  /*02f0*/  ELECT P0, URZ, PT ;  /* 0x00000000003f782f */ /* 0x000fe20003800000 */
[----:B-1----:R-:W-:Y:S02]  /*0300*/  ULEA UR8, UR5, UR4, 0x18 ;  /* 0x0000000405087291 */ /* 0x002fe4000f8ec03f */
[----:B------:R-:W-:-:S04]  /*0310*/  UIADD3 UR4, -UR6, 0x100000, URZ ;  /* 0x0010000006047890 */ /* 0x000fc8000fffe13f */
[----:B------:R-:W-:Y:S02]  /*0320*/  USHF.L.U32 UR5, UR4, 0xb, URZ ;  /* 0x0000000b04057899 */ /* 0x000fe4000800063f */
[----:B------:R-:W-:Y:S02]  /*0330*/  USHF.L.U32 UR4, UR4, 0x1, URZ ;  /* 0x0000000104047899 */ /* 0x000fe4000800063f */
[----:B------:R-:W-:-:S04]  /*0340*/  UIADD3 UR6, -UR7, 0x100000, URZ ;  /* 0x0010000007067890 */ /* 0x000fc8000fffe13f */
[----:B------:R-:W-:Y:S02]  /*0350*/  USHF.L.U32 UR7, UR6, 0xb, URZ ;  /* 0x0000000b06077899 */ /* 0x000fe4000800063f */
[----:B------:R-:W-:Y:S01]  /*0360*/  USHF.L.U32 UR6, UR6, 0x1, URZ ;  /* 0x0000000106067899 */ /* 0x000fe2000800063f */
[----:B------:R-:W1:Y:S03]  /*0370*/  FENCE.VIEW.ASYNC.S ;  /* 0x00000000000073c6 */ /* 0x000e660000000000 */
[----:B-1----:R4:W1:Y:S08]  /*0380*/  SYNCS.EXCH.64 URZ, [UR8+0x9000], UR4 ;  /* 0x00900004083f75b2 */ /* 0x0028700008000100 */
[----:B------:R4:W1:Y:S01]  /*0390*/  SYNCS.EXCH.64 URZ, [UR8+0x9020], UR6 ;  /* 0x00902006083f75b2 */ /* 0x0008620008000100 */
[----:B------:R4:W1:Y:S01]  /*03a0*/  SYNCS.EXCH.64 URZ, [UR8+0x9008], UR4 ;  /* 0x00900804083f75b2 */ /* 0x0008620008000100 */
[----:B------:R4:W1:Y:S01]  /*03b0*/  SYNCS.EXCH.64 URZ, [UR8+0x9028], UR6 ;  /* 0x00902806083f75b2 */ /* 0x0008620008000100 */
[----:B------:R4:W1:Y:S01]  /*03c0*/  SYNCS.EXCH.64 URZ, [UR8+0x9010], UR4 ;  /* 0x00901004083f75b2 */ /* 0x0008620008000100 */
[----:B------:R4:W1:Y:S01]  /*03d0*/  SYNCS.EXCH.64 URZ, [UR8+0x9030], UR6 ;  /* 0x00903006083f75b2 */ /* 0x0008620008000100 */
[----:B------:R4:W1:Y:S01]  /*03e0*/  SYNCS.EXCH.64 URZ, [UR8+0x9018], UR4 ;  /* 0x00901804083f75b2 */ /* 0x0008620008000100 */
[----:B------:R4:W1:Y:S02]  /*03f0*/  SYNCS.EXCH.64 URZ, [UR8+0x9038], UR6 ;  /* 0x00903806083f75b2 */ /* 0x0008640008000100 */
[----:B----4-:R-:W-:Y:S01]  /*0400*/  NOP ;  /* 0x0000000000007918 */ /* 0x010fe20000000000 */
.L_x_3:
        /* <DEDUP_REMOVED lines=18> */
[----:B------:R4:W1:Y:S02]  /*0530*/  SYNCS.EXCH.64 URZ, [UR8+0x9058], UR6 ;  /* 0x00905806083f75b2 */ /* 0x0008640008000100 */
[----:B----4-:R-:W-:Y:S01]  /*0540*/  NOP ;  /* 0x0000000000007918 */ /* 0x010fe20000000000 */
.L_x_4:
[----:B------:R-:W4:Y:S01]  /*0550*/  S2UR UR11, SR_CTAID.X ;  /* 0x00000000000b79c3 */ /* 0x000f220000002500 */
[----:B------:R-:W5:Y:S01]  /*0560*/  SHFL.IDX PT, R10, R10, RZ, 0x1f ;  /* 0x00001fff0a0a7589 */ /* 0x000f6200000e0000 */
[----:B-1----:R-:W-:Y:S01]  /*0570*/  ULDC UR4, c[0x0][0x28c] ;  /* 0x0000a30000047ab9 */ /* 0x002fe20000000800 */
[----:B------:R-:W-:Y:S02]  /*0580*/  ELECT P0, URZ, PT ;  /* 0x00000000003f782f */ /* 0x000fe40003800000 */
[----:B------:R-:W-:Y:S01]  /*0590*/  SHF.R.S32.HI R3, RZ, 0x1f, R16 ;  /* 0x0000001fff037819 */ /* 0x000fe20000011410 */
[----:B------:R-:W-:Y:S01]  /*05a0*/  UIADD3 UR4, UR4, 0x7f, URZ ;  /* 0x0000007f04047890 */ /* 0x000fe2000fffe03f */
[----:B------:R-:W-:Y:S01]  /*05b0*/  NOP ;  /* 0x0000000000007918 */ /* 0x000fe20000000000 */
[----:B------:R-:W-:Y:S01]  /*05c0*/  BSSY B0, `(.L_x_5) ;  /* 0x000002e000007945 */ /* 0x000fe20003800000 */
[----:B------:R-:W-:Y:S01]  /*05d0*/  LEA.HI R3, R3, R16, RZ, 0x7 ;  /* 0x0000001003037211 */ /* 0x000fe200078f38ff */
[----:B------:R-:W-:Y:S01]  /*05e0*/  USHF.R.S32.HI UR5, URZ, 0x1f, UR4 ;  /* 0x0000001f3f057899 */ /* 0x000fe20008011404 */
[----:B------:R-:W1:Y:S01]  /*05f0*/  S2UR UR36, SR_CTAID.Y ;  /* 0x00000000002479c3 */ /* 0x000e620000002600 */
[----:B------:R-:W-:Y:S01]  /*0600*/  IMAD.MOV.U32 R9, RZ, RZ, RZ ;  /* 0x000000ffff097224 */ /* 0x000fe200078e00ff */
[----:B------:R-:W-:Y:S01]  /*0610*/  LOP3.LUT R3, R3, 0xffffff80, RZ, 0xc0, !PT ;  /* 0xffffff8003037812 */ /* 0x000fe200078ec0ff */
[----:B------:R-:W-:-:S04]  /*0620*/  ULEA.HI UR5, UR5, UR4, URZ, 0x7 ;  /* 0x0000000405057291 */ /* 0x000fc8000f8f383f */
[----:B------:R-:W-:Y:S01]  /*0630*/  USHF.R.S32.HI UR5, URZ, 0x7, UR5 ;  /* 0x000000073f057899 */ /* 0x000fe20008011405 */
[----:B------:R-:W1:Y:S01]  /*0640*/  S2UR UR37, SR_CTAID.Z ;  /* 0x00000000002579c3 */ /* 0x000e620000002700 */
[----:B----4-:R-:W-:-:S07]  /*0650*/  USHF.L.U32 UR11, UR11, 0x6, URZ ;  /* 0x000000060b0b7899 */ /* 0x010fce000800063f */
[----:B--23--:R-:W-:Y:S01]  /*0660*/  BAR.SYNC.DEFER_BLOCKING 0x0 ;  /* 0x0000000000007b1d */ /* 0x00cfe20000010000 */
[----:B-----5:R-:W-:Y:S01]  /*0670*/  ISETP.EQ.AND P1, PT, R10, RZ, P0 ;  /* 0x000000ff0a00720c */ /* 0x020fe20000722270 */
[----:B------:R-:W-:-:S04]  /*0680*/  IMAD.U32 R0, RZ, RZ, UR11 ;  /* 0x0000000bff007e24 */ /* 0x000fc8000f8e00ff */
[----:B------:R-:W-:-:S05]  /*0690*/  VIADD R0, R0, 0xbf ;  /* 0x000000bf00007836 */ /* 0x000fca0000000000 */
[----:B------:R-:W-:Y:S01]  /*06a0*/  SHF.R.U32.HI R21, RZ, 0x7, R0 ;  /* 0x00000007ff157819 */ /* 0x000fe20000011600 */
[----:B------:R-:W-:-:S03]  /*06b0*/  IMAD.IADD R0, R16, 0x1, -R3 ;  /* 0x0000000110007824 */ /* 0x000fc600078e0a03 */
[----:B------:R-:W-:Y:S01]  /*06c0*/  VIMNMX R2, R21, UR5, PT ;  /* 0x0000000515027c48 */ /* 0x000fe2000bfe0100 */
[----:B-1----:R-:W-:Y:S06]  /*06d0*/  @!P1 BRA `(.L_x_6) ;  /* 0x0000000000709947 */ /* 0x002fec0003800000 */
[----:B------:R-:W1:Y:S01]  /*06e0*/  S2R R4, SR_CgaCtaId ;  /* 0x0000000000047919 */ /* 0x000e620000008800 */
[----:B------:R-:W-:Y:S02]  /*06f0*/  MOV R3, 0x400 ;  /* 0x0000040000037802 */ /* 0x000fe40000000f00 */
[----:B------:R-:W-:Y:S02]  /*0700*/  MOV R5, 0x1 ;  /* 0x0000000100057802 */ /* 0x000fe40000000f00 */
[----:B------:R-:W-:Y:S02]  /*0710*/  ISETP.NE.AND P3, PT, R0, RZ, PT ;  /* 0x000000ff0000720c */ /* 0x000fe40003f65270 */
[----:B-1----:R-:W-:Y:S02]  /*0720*/  LEA R4, R4, R3, 0x18 ;  /* 0x0000000304047211 */ /* 0x002fe400078ec0ff */
[----:B------:R-:W-:-:S09]  /*0730*/  SHF.L.U32 R3, R5, 0x1f, RZ ;  /* 0x0000001f05037819 */ /* 0x000fd200000006ff */
.L_x_7:
[----:B-1----:R1:W2:Y:S02]  /*0740*/  SYNCS.PHASECHK.TRANS64.TRYWAIT P2, [R4+URZ+0x9048], R3 ;  /* 0x00904803040075a7 */ /* 0x0022a4000804017f */
[----:B--2---:R-:W-:Y:S05]  /*0750*/  @!P2 NANOSLEEP.SYNCS 0x989680 ;  /* 0x009896800000a95d */ /* 0x004fea0003900000 */
[----:B------:R-:W2:Y:S02]  /*0760*/  @!P2 SYNCS.PHASECHK.TRANS64 P2, [R4+URZ+0x9048], R3 ;  /* 0x009048030400a5a7 */ /* 0x000ea4000804007f */
[----:B--2---:R-:W-:Y:S05]  /*0770*/  @!P2 BRA `(.L_x_7) ;  /* 0xfffffffc00f0a947 */ /* 0x004fea000383ffff */
[----:B------:R-:W-:Y:S05]  /*0780*/  @P3 BRA `(.L_x_8) ;  /* 0x0000000000143947 */ /* 0x000fea0003800000 */
[----:B------:R-:W-:Y:S01]  /*0790*/  LOP3.LUT P2, RZ, R16, 0x1f, RZ, 0xc0, !PT ;  /* 0x0000001f10ff7812 */ /* 0x000fe2000784c0ff */
[----:B-1----:R-:W-:-:S04]  /*07a0*/  IMAD.MOV.U32 R3, RZ, RZ, 0x1000 ;  /* 0x00001000ff037424 */ /* 0x002fc800078e00ff */
[----:B------:R2:W-:Y:S08]  /*07b0*/  SYNCS.ARRIVE.TRANS64 RZ, [R4+URZ+0x9040], R3 ;  /* 0x0090400304ff79a7 */ /* 0x0005f0000800003f */
[----:B------:R-:W-:Y:S05]  /*07c0*/  @!P2 BRA `(.L_x_8) ;  /* 0x000000000004a947 */ /* 0x000fea0003800000 */
[----:B------:R-:W-:Y:S01]  /*07d0*/  BPT.TRAP 0x1 ;  /* 0x000000040000795c */ /* 0x000fe20000300000 */
.L_x_8:
[----:B------:R-:W-:Y:S01]  /*07e0*/  R2UR UR8, R4 ;  /* 0x00000000040872ca */ /* 0x000fe200000e0000 */
[----:B------:R-:W-:Y:S01]  /*07f0*/  ULDC.64 UR4, c[0x0][0x198] ;  /* 0x0000660000047ab9 */ /* 0x000fe20000000a00 */
[----:B------:R-:W-:Y:S01]  /*0800*/  UMOV UR6, 0x0 ;  /* 0x0000000000067882 */ /* 0x000fe20000000000 */
[----:B------:R-:W-:Y:S01]  /*0810*/  UIADD3 UR4, UP0, UR4, 0xf0, URZ ;  /* 0x000000f004047890 */ /* 0x000fe2000ff1e03f */
[----:B------:R-:W-:Y:S01]  /*0820*/  UMOV UR7, 0x10000000 ;  /* 0x1000000000077882 */ /* 0x000fe20000000000 */
[----:B------:R-:W-:Y:S02]  /*0830*/  UMOV UR10, URZ ;  /* 0x0000003f000a7c82 */ /* 0x000fe40008000000 */
[----:B------:R-:W-:Y:S01]  /*0840*/  UIADD3.X UR5, URZ, UR5, URZ, UP0, !UPT ;  /* 0x000000053f057290 */ /* 0x000fe200087fe43f */
[----:B------:R-:W-:Y:S01]  /*0850*/  UMOV UR12, UR36 ;  /* 0x00000024000c7c82 */ /* 0x000fe20008000000 */
[----:B------:R-:W-:-:S04]  /*0860*/  UMOV UR13, UR37 ;  /* 0x00000025000d7c82 */ /* 0x000fc80008000000 */
[----:B------:R-:W-:-:S09]  /*0870*/  UIADD3 UR9, UR8, 0x9040, URZ ;  /* 0x0000904008097890 */ /* 0x000fd2000fffe03f */
[----:B------:R3:W-:Y:S02]  /*0880*/  UTMALDG.4D [UR8], [UR4], desc[UR6] ;  /* 0x00000608040075b4 */ /* 0x0007e40008019000 */
[----:B---3--:R-:W-:Y:S01]  /*0890*/  NOP ;  /* 0x0000000000007918 */ /* 0x008fe20000000000 */
.L_x_6:
[----:B------:R-:W-:Y:S05]  /*08a0*/  BSYNC B0 ;  /* 0x0000000000007941 */ /* 0x000fea0003800000 */
.L_x_5:
[----:B------:R-:W-:Y:S01]  /*08b0*/  BSSY B0, `(.L_x_9) ;  /* 0x0000097000007945 */ /* 0x000fe20003800000 */
[----:B------:R-:W-:Y:S01]  /*08c0*/  IMAD.SHL.U32 R8, R2, 0x2, RZ ;  /* 0x0000000202087824 */ /* 0x000fe200078e00ff */
[----:B------:R-:W-:Y:S01]  /*08d0*/  MOV R5, RZ ;  /* 0x000000ff00057202 */ /* 0x000fe20000000f00 */
[----:B------:R-:W-:Y:S02]  /*08e0*/  IMAD.MOV.U32 R7, RZ, RZ, 0x1 ;  /* 0x00000001ff077424 */ /* 0x000fe400078e00ff */
[----:B------:R-:W-:Y:S01]  /*08f0*/  IMAD.MOV.U32 R6, RZ, RZ, 0x1 ;  /* 0x00000001ff067424 */ /* 0x000fe200078e00ff */
[----:B------:R-:W-:Y:S06]  /*0900*/  @!P1 BRA `(.L_x_10) ;  /* 0x0000000800449947 */ /* 0x000fec0003800000 */
[----:B------:R-:W-:Y:S01]  /*0910*/  ISETP.GE.AND P1, PT, R2, 0x1, PT ;  /* 0x000000010200780c */ /* 0x000fe20003f26270 */
[----:B------:R-:W-:Y:S01]  /*0920*/  IMAD.MOV.U32 R9, RZ, RZ, RZ ;  /* 0x000000ffff097224 */ /* 0x000fe200078e00ff */
[----:B------:R-:W-:Y:S01]  /*0930*/  LOP3.LUT R11, R16, 0x1f, RZ, 0xc0, !PT ;  /* 0x0000001f100b7812 */ /* 0x000fe200078ec0ff */
[----:B------:R-:W-:-:S10]  /*0940*/  IMAD.MOV.U32 R5, RZ, RZ, RZ ;  /* 0x000000ffff057224 */ /* 0x000fd400078e00ff */
[----:B------:R-:W-:Y:S05]  /*0950*/  @!P1 BRA `(.L_x_11) ;  /* 0x0000000000f49947 */ /* 0x000fea0003800000 */
[----:B-12---:R-:W1:Y:S01]  /*0960*/  S2R R4, SR_CgaCtaId ;  /* 0x0000000000047919 */ /* 0x006e620000008800 */
[----:B------:R-:W-:Y:S01]  /*0970*/  MOV R3, 0x400 ;  /* 0x0000040000037802 */ /* 0x000fe20000000f00 */
[----:B------:R-:W-:Y:S01]  /*0980*/  IMAD.MOV.U32 R6, RZ, RZ, 0x1 ;  /* 0x00000001ff067424 */ /* 0x000fe200078e00ff */
[----:B------:R-:W-:Y:S01]  /*0990*/  ISETP.NE.AND P2, PT, R0, RZ, PT ;  /* 0x000000ff0000720c */ /* 0x000fe20003f45270 */
[----:B------:R-:W-:Y:S01]  /*09a0*/  IMAD.MOV.U32 R5, RZ, RZ, 0x1 ;  /* 0x00000001ff057424 */ /* 0x000fe200078e00ff */
[----:B-1----:R-:W-:Y:S02]  /*09b0*/  LEA R4, R4, R3, 0x18 ;  /* 0x0000000304047211 */ /* 0x002fe400078ec0ff */
[----:B------:R-:W-:-:S09]  /*09c0*/  SHF.L.U32 R3, R6, 0x1f, RZ ;  /* 0x0000001f06037819 */ /* 0x000fd200000006ff */
.L_x_12:
[----:B-1----:R1:W2:Y:S02]  /*09d0*/  SYNCS.PHASECHK.TRANS64.TRYWAIT P1, [R4+URZ+0x9020], R3 ;  /* 0x00902003040075a7 */ /* 0x0022a4000802017f */
[----:B--2---:R-:W-:Y:S05]  /*09e0*/  @!P1 NANOSLEEP.SYNCS 0x989680 ;  /* 0x009896800000995d */ /* 0x004fea0003900000 */
[----:B------:R-:W2:Y:S02]  /*09f0*/  @!P1 SYNCS.PHASECHK.TRANS64 P1, [R4+URZ+0x9020], R3 ;  /* 0x00902003040095a7 */ /* 0x000ea4000802007f */
[----:B--2---:R-:W-:Y:S05]  /*0a00*/  @!P1 BRA `(.L_x_12) ;  /* 0xfffffffc00f09947 */ /* 0x004fea000383ffff */
[----:B------:R-:W-:Y:S05]  /*0a10*/  @P2 BRA `(.L_x_13) ;  /* 0x0000000000142947 */ /* 0x000fea0003800000 */
[----:B------:R-:W-:Y:S02]  /*0a20*/  ISETP.NE.AND P1, PT, R11, RZ, PT ;  /* 0x000000ff0b00720c */ /* 0x000fe40003f25270 */
[----:B-1----:R-:W-:-:S04]  /*0a30*/  MOV R3, 0x2000 ;  /* 0x0000200000037802 */ /* 0x002fc80000000f00 */
[----:B------:R2:W-:Y:S07]  /*0a40*/  SYNCS.ARRIVE.TRANS64 RZ, [R4+URZ+0x9000], R3 ;  /* 0x0090000304ff79a7 */ /* 0x0005ee000800003f */
[----:B------:R-:W-:Y:S05]  /*0a50*/  @!P1 BRA `(.L_x_13) ;  /* 0x0000000000049947 */ /* 0x000fea0003800000 */
[----:B------:R-:W-:Y:S01]  /*0a60*/  BPT.TRAP 0x1 ;  /* 0x000000040000795c */ /* 0x000fe20000300000 */
.L_x_13:
[----:B------:R-:W-:Y:S01]  /*0a70*/  R2UR UR33, R4 ;  /* 0x00000000042172ca */ /* 0x000fe200000e0000 */
[----:B------:R-:W-:Y:S01]  /*0a80*/  ULDC.64 UR4, c[0x0][0x198] ;  /* 0x0000660000047ab9 */ /* 0x000fe20000000a00 */
[----:B-12---:R-:W1:Y:S01]  /*0a90*/  S2R R4, SR_CgaCtaId ;  /* 0x0000000000047919 */ /* 0x006e620000008800 */
[----:B------:R-:W-:Y:S01]  /*0aa0*/  UIADD3 UR4, UP0, UR4, 0x1f0, URZ ;  /* 0x000001f004047890 */ /* 0x000fe2000ff1e03f */
[----:B------:R-:W-:Y:S01]  /*0ab0*/  MOV R3, 0x400 ;  /* 0x0000040000037802 */ /* 0x000fe20000000f00 */
[----:B------:R-:W-:Y:S01]  /*0ac0*/  UMOV UR6, 0x0 ;  /* 0x0000000000067882 */ /* 0x000fe20000000000 */
[----:B------:R-:W-:Y:S01]  /*0ad0*/  UMOV UR7, 0x10000000 ;  /* 0x1000000000077882 */ /* 0x000fe20000000000 */
[----:B------:R-:W-:Y:S01]  /*0ae0*/  UIADD3.X UR5, URZ, UR5, URZ, UP0, !UPT ;  /* 0x000000053f057290 */ /* 0x000fe200087fe43f */
[----:B------:R-:W-:Y:S01]  /*0af0*/  IMAD.MOV.U32 R6, RZ, RZ, 0x1 ;  /* 0x00000001ff067424 */ /* 0x000fe200078e00ff */
[----:B------:R-:W-:Y:S01]  /*0b00*/  UMOV UR34, URZ ;  /* 0x0000003f00227c82 */ /* 0x000fe20008000000 */
[----:B------:R-:W-:Y:S01]  /*0b10*/  UMOV UR35, URZ ;  /* 0x0000003f00237c82 */ /* 0x000fe20008000000 */
[----:B------:R-:W-:Y:S01]  /*0b20*/  ISETP.NE.AND P2, PT, R0, RZ, PT ;  /* 0x000000ff0000720c */ /* 0x000fe20003f45270 */
[----:B------:R-:W-:Y:S01]  /*0b30*/  IMAD.MOV.U32 R9, RZ, RZ, 0x1 ;  /* 0x00000001ff097424 */ /* 0x000fe200078e00ff */
[----:B------:R-:W-:Y:S01]  /*0b40*/  UIADD3 UR32, UR33, 0x1000, URZ ;  /* 0x0000100021207890 */ /* 0x000fe2000fffe03f */
[----:B------:R-:W-:Y:S01]  /*0b50*/  SHF.L.U32 R6, R6, 0x1f, RZ ;  /* 0x0000001f06067819 */ /* 0x000fe200000006ff */
[----:B------:R-:W-:-:S09]  /*0b60*/  UIADD3 UR33, UR33, 0x9000, URZ ;  /* 0x0000900021217890 */ /* 0x000fd2000fffe03f */
[----:B------:R2:W-:Y:S01]  /*0b70*/  UTMALDG.4D [UR32], [UR4], desc[UR6] ;  /* 0x00000620040075b4 */ /* 0x0005e20008019000 */
[----:B-1----:R-:W-:-:S05]  /*0b80*/  LEA R4, R4, R3, 0x18 ;  /* 0x0000000304047211 */ /* 0x002fca00078ec0ff */
[----:B--2---:R-:W-:-:S07]  /*0b90*/  IMAD R3, R5, 0x8, R4 ;  /* 0x0000000805037824 */ /* 0x004fce00078e0204 */
.L_x_14:
[----:B-1----:R1:W2:Y:S02]  /*0ba0*/  SYNCS.PHASECHK.TRANS64.TRYWAIT P1, [R3+URZ+0x9020], R6 ;  /* 0x00902006030075a7 */ /* 0x0022a4000802017f */
[----:B--2---:R-:W-:Y:S05]  /*0bb0*/  @!P1 NANOSLEEP.SYNCS 0x989680 ;  /* 0x009896800000995d */ /* 0x004fea0003900000 */
[----:B------:R-:W2:Y:S02]  /*0bc0*/  @!P1 SYNCS.PHASECHK.TRANS64 P1, [R3+URZ+0x9020], R6 ;  /* 0x00902006030095a7 */ /* 0x000ea4000802007f */
[----:B--2---:R-:W-:Y:S05]  /*0bd0*/  @!P1 BRA `(.L_x_14) ;  /* 0xfffffffc00f09947 */ /* 0x004fea000383ffff */
[----:B------:R-:W-:Y:S05]  /*0be0*/  @P2 BRA `(.L_x_15) ;  /* 0x0000000000142947 */ /* 0x000fea0003800000 */
[----:B------:R-:W-:Y:S01]  /*0bf0*/  ISETP.NE.AND P1, PT, R11, RZ, PT ;  /* 0x000000ff0b00720c */ /* 0x000fe20003f25270 */
[----:B-1----:R-:W-:-:S04]  /*0c00*/  IMAD.MOV.U32 R6, RZ, RZ, 0x2000 ;  /* 0x00002000ff067424 */ /* 0x002fc800078e00ff */
[----:B------:R2:W-:Y:S08]  /*0c10*/  SYNCS.ARRIVE.TRANS64 RZ, [R3+URZ+0x9000], R6 ;  /* 0x0090000603ff79a7 */ /* 0x0005f0000800003f */
[----:B------:R-:W-:Y:S05]  /*0c20*/  @!P1 BRA `(.L_x_15) ;  /* 0x0000000000049947 */ /* 0x000fea0003800000 */
[----:B------:R-:W-:Y:S01]  /*0c30*/  BPT.TRAP 0x1 ;  /* 0x000000040000795c */ /* 0x000fe20000300000 */
.L_x_15:
[----:B------:R-:W-:Y:S01]  /*0c40*/  LEA R4, R5, R4, 0xd ;  /* 0x0000000405047211 */ /* 0x000fe200078e68ff */
[----:B------:R-:W-:Y:S01]  /*0c50*/  ULDC.64 UR4, c[0x0][0x198] ;  /* 0x0000660000047ab9 */ /* 0x000fe20000000a00 */
[----:B------:R-:W-:Y:S01]  /*0c60*/  R2UR UR33, R3 ;  /* 0x00000000032172ca */ /* 0x000fe200000e0000 */
[----:B------:R-:W-:Y:S01]  /*0c70*/  UIADD3 UR4, UP0, UR4, 0x2f0, URZ ;  /* 0x000002f004047890 */ /* 0x000fe2000ff1e03f */
[----:B------:R-:W-:Y:S01]  /*0c80*/  R2UR UR32, R4 ;  /* 0x00000000042072ca */ /* 0x000fe200000e0000 */
[----:B------:R-:W-:Y:S01]  /*0c90*/  UMOV UR6, 0x0 ;  /* 0x0000000000067882 */ /* 0x000fe20000000000 */
[----:B------:R-:W-:Y:S01]  /*0ca0*/  UMOV UR7, 0x10000000 ;  /* 0x1000000000077882 */ /* 0x000fe20000000000 */
[----:B------:R-:W-:Y:S01]  /*0cb0*/  UIADD3.X UR5, URZ, UR5, URZ, UP0, !UPT ;  /* 0x000000053f057290 */ /* 0x000fe200087fe43f */
[----:B------:R-:W-:Y:S01]  /*0cc0*/  VIADD R5, R5, 0x1 ;  /* 0x0000000105057836 */ /* 0x000fe20000000000 */
[----:B------:R-:W-:Y:S01]  /*0cd0*/  UMOV UR34, URZ ;  /* 0x0000003f00227c82 */ /* 0x000fe20008000000 */
[----:B------:R-:W-:-:S05]  /*0ce0*/  UMOV UR35, URZ ;  /* 0x0000003f00237c82 */ /* 0x000fca0008000000 */
[----:B------:R-:W-:Y:S02]  /*0cf0*/  UIADD3 UR33, UR33, 0x9000, URZ ;  /* 0x0000900021217890 */ /* 0x000fe4000fffe03f */
[----:B------:R-:W-:-:S09]  /*0d00*/  UIADD3 UR32, UR32, 0x1000, URZ ;  /* 0x0000100020207890 */ /* 0x000fd2000fffe03f */
[----:B------:R3:W-:Y:S02]  /*0d10*/  UTMALDG.4D [UR32], [UR4], desc[UR6] ;  /* 0x00000620040075b4 */ /* 0x0007e40008019000 */
[----:B---3--:R-:W-:Y:S01]  /*0d20*/  NOP ;  /* 0x0000000000007918 */ /* 0x008fe20000000000 */
.L_x_11:
[----:B------:R-:W-:Y:S01]  /*0d30*/  ISETP.GE.AND P1, PT, R2, 0x2, PT ;  /* 0x000000020200780c */ /* 0x000fe20003f26270 */
[----:B-12---:R-:W-:-:S12]  /*0d40*/  IMAD.MOV.U32 R6, RZ, RZ, 0x1 ;  /* 0x00000001ff067424 */ /* 0x006fd800078e00ff */
[----:B------:R-:W-:Y:S05]  /*0d50*/  @!P1 BRA `(.L_x_16) ;  /* 0x0000000400249947 */ /* 0x000fea0003800000 */
[----:B------:R-:W1:Y:S01]  /*0d60*/  S2R R4, SR_CgaCtaId ;  /* 0x0000000000047919 */ /* 0x000e620000008800 */
[----:B------:R-:W-:Y:S01]  /*0d70*/  MOV R3, 0x400 ;  /* 0x0000040000037802 */ /* 0x000fe20000000f00 */
[----:B------:R-:W-:Y:S01]  /*0d80*/  IMAD.MOV.U32 R6, RZ, RZ, 0x1 ;  /* 0x00000001ff067424 */ /* 0x000fe200078e00ff */
[----:B------:R-:W-:-:S04]  /*0d90*/  ISETP.NE.AND P2, PT, R0, RZ, PT ;  /* 0x000000ff0000720c */ /* 0x000fc80003f45270 */
[----:B------:R-:W-:Y:S02]  /*0da0*/  SHF.L.U32 R6, R6, 0x1f, RZ ;  /* 0x0000001f06067819 */ /* 0x000fe400000006ff */
[----:B-1----:R-:W-:-:S05]  /*0db0*/  LEA R4, R4, R3, 0x18 ;  /* 0x0000000304047211 */ /* 0x002fca00078ec0ff */
[----:B------:R-:W-:-:S07]  /*0dc0*/  IMAD R3, R5, 0x8, R4 ;  /* 0x0000000805037824 */ /* 0x000fce00078e0204 */
.L_x_17:
        /* <DEDUP_REMOVED lines=10> */
.L_x_18:
[----:B------:R-:W-:Y:S01]  /*0e70*/  IMAD R4, R5, 0x2000, R4 ;  /* 0x0000200005047824 */ /* 0x000fe200078e0204 */
[----:B------:R-:W-:Y:S01]  /*0e80*/  R2UR UR33, R3 ;  /* 0x00000000032172ca */ /* 0x000fe200000e0000 */
[----:B------:R-:W-:Y:S01]  /*0e90*/  ULDC.64 UR4, c[0x0][0x198] ;  /* 0x0000660000047ab9 */ /* 0x000fe20000000a00 */
[----:B------:R-:W-:Y:S01]  /*0ea0*/  R2UR UR35, R9 ;  /* 0x00000000092372ca */ /* 0x000fe200000e0000 */
[----:B------:R-:W-:Y:S01]  /*0eb0*/  UIADD3 UR4, UP0, UR4, 0x1f0, URZ ;  /* 0x000001f004047890 */ /* 0x000fe2000ff1e03f */
[----:B------:R-:W-:Y:S01]  /*0ec0*/  R2UR UR32, R4 ;  /* 0x00000000042072ca */ /* 0x000fe200000e0000 */
[----:B------:R-:W-:Y:S01]  /*0ed0*/  UMOV UR6, 0x0 ;  /* 0x0000000000067882 */ /* 0x000fe20000000000 */
[----:B------:R-:W3:Y:S01]  /*0ee0*/  S2R R4, SR_CgaCtaId ;  /* 0x0000000000047919 */ /* 0x000ee20000008800 */
[----:B------:R-:W-:Y:S01]  /*0ef0*/  UIADD3.X UR5, URZ, UR5, URZ, UP0, !UPT ;  /* 0x000000053f057290 */ /* 0x000fe200087fe43f */
[----:B------:R-:W-:Y:S01]  /*0f00*/  VIADD R5, R5, 0x1 ;  /* 0x0000000105057836 */ /* 0x000fe20000000000 */
[----:B------:R-:W-:Y:S01]  /*0f10*/  UMOV UR7, 0x10000000 ;  /* 0x1000000000077882 */ /* 0x000fe20000000000 */
[----:B------:R-:W-:Y:S01]  /*0f20*/  UMOV UR34, URZ ;  /* 0x0000003f00227c82 */ /* 0x000fe20008000000 */
[----:B-12---:R-:W-:-:S02]  /*0f30*/  MOV R3, 0x400 ;  /* 0x0000040000037802 */ /* 0x006fc40000000f00 */
[----:B------:R-:W-:Y:S01]  /*0f40*/  UIADD3 UR33, UR33, 0x9000, URZ ;  /* 0x0000900021217890 */ /* 0x000fe2000fffe03f */
[C---:B------:R-:W-:Y:S01]  /*0f50*/  ISETP.NE.AND P2, PT, R5.reuse, 0x4, PT ;  /* 0x000000040500780c */ /* 0x040fe20003f45270 */
[----:B------:R-:W-:Y:S01]  /*0f60*/  USHF.L.U32 UR35, UR35, 0x7, URZ ;  /* 0x0000000723237899 */ /* 0x000fe2000800063f */
[C---:B------:R-:W-:Y:S01]  /*0f70*/  ISETP.NE.AND P1, PT, R5.reuse, 0x4, PT ;  /* 0x000000040500780c */ /* 0x040fe20003f25270 */
[----:B------:R-:W-:Y:S01]  /*0f80*/  UIADD3 UR32, UR32, 0x1000, URZ ;  /* 0x0000100020207890 */ /* 0x000fe2000fffe03f */
[----:B------:R-:W-:Y:S02]  /*0f90*/  SEL R5, R5, RZ, P2 ;  /* 0x000000ff05057207 */ /* 0x000fe40001000000 */
[----:B------:R-:W-:Y:S02]  /*0fa0*/  SEL R6, RZ, 0x1, !P1 ;  /* 0x00000001ff067807 */ /* 0x000fe40004800000 */
[----:B------:R-:W-:-:S04]  /*0fb0*/  ISETP.NE.AND P3, PT, R0, RZ, PT ;  /* 0x000000ff0000720c */ /* 0x000fc80003f65270 */
[----:B------:R1:W-:Y:S01]  /*0fc0*/  UTMALDG.4D [UR32], [UR4], desc[UR6] ;  /* 0x00000620040075b4 */ /* 0x0003e20008019000 */
[----:B---3--:R-:W-:Y:S02]  /*0fd0*/  LEA R4, R4, R3, 0x18 ;  /* 0x0000000304047211 */ /* 0x008fe400078ec0ff */
[----:B------:R-:W-:-:S03]  /*0fe0*/  SHF.L.U32 R3, R6, 0x1f, RZ ;  /* 0x0000001f06037819 */ /* 0x000fc600000006ff */
[----:B-1----:R-:W-:-:S07]  /*0ff0*/  IMAD R8, R5, 0x8, R4 ;  /* 0x0000000805087824 */ /* 0x002fce00078e0204 */
.L_x_19:
        /* <DEDUP_REMOVED lines=10> */
.L_x_20:
[----:B------:R-:W-:Y:S01]  /*10a0*/  LEA R4, R5, R4, 0xd ;  /* 0x0000000405047211 */ /* 0x000fe200078e68ff */
[----:B------:R-:W-:Y:S01]  /*10b0*/  ULDC.64 UR4, c[0x0][0x198] ;  /* 0x0000660000047ab9 */ /* 0x000fe20000000a00 */
[----:B------:R-:W-:Y:S01]  /*10c0*/  R2UR UR35, R9 ;  /* 0x00000000092372ca */ /* 0x000fe200000e0000 */
[----:B------:R-:W-:Y:S01]  /*10d0*/  UIADD3 UR4, UP0, UR4, 0x2f0, URZ ;  /* 0x000002f004047890 */ /* 0x000fe2000ff1e03f */
[----:B------:R-:W-:Y:S01]  /*10e0*/  R2UR UR33, R8 ;  /* 0x00000000082172ca */ /* 0x000fe200000e0000 */
[----:B------:R-:W-:Y:S01]  /*10f0*/  UMOV UR6, 0x0 ;  /* 0x0000000000067882 */ /* 0x000fe20000000000 */
[----:B------:R-:W-:Y:S01]  /*1100*/  R2UR UR32, R4 ;  /* 0x00000000042072ca */ /* 0x000fe200000e0000 */
[----:B------:R-:W-:Y:S01]  /*1110*/  UIADD3.X UR5, URZ, UR5, URZ, UP0, !UPT ;  /* 0x000000053f057290 */ /* 0x000fe200087fe43f */
[----:B------:R-:W-:Y:S01]  /*1120*/  VIADD R5, R5, 0x1 ;  /* 0x0000000105057836 */ /* 0x000fe20000000000 */
[----:B------:R-:W-:Y:S01]  /*1130*/  UMOV UR7, 0x10000000 ;  /* 0x1000000000077882 */ /* 0x000fe20000000000 */
[----:B------:R-:W-:Y:S01]  /*1140*/  UMOV UR34, URZ ;  /* 0x0000003f00227c82 */ /* 0x000fe20008000000 */
[----:B------:R-:W-:-:S02]  /*1150*/  VIADD R9, R9, 0x1 ;  /* 0x0000000109097836 */ /* 0x000fc40000000000 */
[C---:B------:R-:W-:Y:S02]  /*1160*/  ISETP.NE.AND P1, PT, R5.reuse, 0x4, PT ;  /* 0x000000040500780c */ /* 0x040fe40003f25270 */
[----:B------:R-:W-:Y:S02]  /*1170*/  USHF.L.U32 UR35, UR35, 0x7, URZ ;  /* 0x0000000723237899 */ /* 0x000fe4000800063f */
[----:B------:R-:W-:Y:S01]  /*1180*/  UIADD3 UR33, UR33, 0x9000, URZ ;  /* 0x0000900021217890 */ /* 0x000fe2000fffe03f */
[----:B-12---:R-:W-:Y:S01]  /*1190*/  SEL R3, RZ, 0x1, P1 ;  /* 0x00000001ff037807 */ /* 0x006fe20000800000 */
[----:B------:R-:W-:Y:S01]  /*11a0*/  UIADD3 UR32, UR32, 0x1000, URZ ;  /* 0x0000100020207890 */ /* 0x000fe2000fffe03f */
[----:B------:R-:W-:Y:S02]  /*11b0*/  SEL R5, R5, RZ, P1 ;  /* 0x000000ff05057207 */ /* 0x000fe40000800000 */
[----:B------:R-:W-:-:S06]  /*11c0*/  LOP3.LUT R6, R6, R3, RZ, 0x3c, !PT ;  /* 0x0000000306067212 */ /* 0x000fcc00078e3cff */
[----:B------:R1:W-:Y:S02]  /*11d0*/  UTMALDG.4D [UR32], [UR4], desc[UR6] ;  /* 0x00000620040075b4 */ /* 0x0003e40008019000 */
[----:B-1----:R-:W-:Y:S01]  /*11e0*/  NOP ;  /* 0x0000000000007918 */ /* 0x002fe20000000000 */
.L_x_16:
[----:B------:R-:W-:-:S05]  /*11f0*/  IMAD.SHL.U32 R8, R2, 0x2, RZ ;  /* 0x0000000202087824 */ /* 0x000fca00078e00ff */
[----:B------:R-:W-:-:S04]  /*1200*/  LOP3.LUT R8, R8, 0xfffffffe, RZ, 0x3c, !PT ;  /* 0xfffffffe08087812 */ /* 0x000fc800078e3cff */
[----:B------:R-:W-:-:S07]  /*1210*/  IADD3 R8, -R8, -0x6, RZ ;  /* 0xfffffffa08087810 */ /* 0x000fce0007ffe1ff */
.L_x_10:
[----:B------:R-:W-:Y:S05]  /*1220*/  BSYNC B0 ;  /* 0x0000000000007941 */ /* 0x000fea0003800000 */
.L_x_9:
[----:B------:R-:W3:Y:S01]  /*1230*/  S2R R11, SR_CgaCtaId ;  /* 0x00000000000b7919 */ /* 0x000ee20000008800 */
[----:B------:R-:W-:Y:S01]  /*1240*/  MOV R2, 0x400 ;  /* 0x0000040000027802 */ /* 0x000fe20000000f00 */
[----:B-12---:R-:W-:Y:S01]  /*1250*/  IMAD.MOV.U32 R4, RZ, RZ, RZ ;  /* 0x000000ffff047224 */ /* 0x006fe200078e00ff */
[----:B------:R-:W-:Y:S02]  /*1260*/  SHF.L.U32 R3, RZ, 0x1f, RZ ;  /* 0x0000001fff037819 */ /* 0x000fe400000006ff */
[----:B---3--:R-:W-:-:S07]  /*1270*/  LEA R2, R11, R2, 0x18 ;  /* 0x000000020b027211 */ /* 0x008fce00078ec0ff */
.L_x_21:
[----:B-1----:R1:W2:Y:S02]  /*1280*/  SYNCS.PHASECHK.TRANS64.TRYWAIT P1, [R2+URZ+0x9040], R3 ;  /* 0x00904003020075a7 */ /* 0x0022a4000802017f */
[----:B--2---:R-:W-:Y:S05]  /*1290*/  @!P1 NANOSLEEP.SYNCS 0x989680 ;  /* 0x009896800000995d */ /* 0x004fea0003900000 */
[----:B------:R-:W2:Y:S02]  /*12a0*/  @!P1 SYNCS.PHASECHK.TRANS64 P1, [R2+URZ+0x9040], R3 ;  /* 0x00904003020095a7 */ /* 0x000ea4000802007f */
[----:B--2---:R-:W-:Y:S05]  /*12b0*/  @!P1 BRA `(.L_x_21) ;  /* 0xfffffffc00f09947 */ /* 0x004fea000383ffff */
[----:B------:R-:W2:Y:S01]  /*12c0*/  LDC R11, c[0x0][0x28c] ;  /* 0x0000a300ff0b7b82 */ /* 0x000ea20000000800 */
[----:B-1----:R-:W-:Y:S02]  /*12d0*/  SHF.R.S32.HI R3, RZ, 0x1f, R0 ;  /* 0x0000001fff037819 */ /* 0x002fe40000011400 */
[----:B------:R-:W-:Y:S02]  /*12e0*/  SHF.L.U32 R15, RZ, 0x1f, RZ ;  /* 0x0000001fff0f7819 */ /* 0x000fe400000006ff */
[----:B--2---:R-:W-:Y:S02]  /*12f0*/  IADD3 R12, R11, 0x7f, RZ ;  /* 0x0000007f0b0c7810 */ /* 0x004fe40007ffe0ff */
[----:B------:R-:W-:Y:S02]  /*1300*/  LEA.HI R11, R3, R0, RZ, 0x5 ;  /* 0x00000000030b7211 */ /* 0x000fe400078f28ff */
[----:B------:R-:W-:Y:S02]  /*1310*/  SHF.R.S32.HI R13, RZ, 0x1f, R12 ;  /* 0x0000001fff0d7819 */ /* 0x000fe4000001140c */
[----:B------:R-:W-:-:S02]  /*1320*/  SHF.R.S32.HI R11, RZ, 0x5, R11 ;  /* 0x00000005ff0b7819 */ /* 0x000fc4000001140b */
[----:B------:R-:W-:Y:S02]  /*1330*/  LEA.HI R13, R13, R12, RZ, 0x7 ;  /* 0x0000000c0d0d7211 */ /* 0x000fe400078f38ff */
[----:B------:R-:W-:Y:S02]  /*1340*/  LEA R11, R11, UR11, 0x4 ;  /* 0x0000000b0b0b7c11 */ /* 0x000fe4000f8e20ff */
[----:B------:R-:W-:-:S07]  /*1350*/  SHF.R.S32.HI R18, RZ, 0x7, R13 ;  /* 0x00000007ff127819 */ /* 0x000fce000001140d */
.L_x_22:
[----:B-1----:R1:W2:Y:S02]  /*1360*/  SYNCS.PHASECHK.TRANS64.TRYWAIT P1, [R2+URZ+0x9000], R15 ;  /* 0x0090000f020075a7 */ /* 0x0022a4000802017f */
[----:B--2---:R-:W-:Y:S05]  /*1370*/  @!P1 NANOSLEEP.SYNCS 0x989680 ;  /* 0x009896800000995d */ /* 0x004fea0003900000 */
[----:B------:R-:W2:Y:S02]  /*1380*/  @!P1 SYNCS.PHASECHK.TRANS64 P1, [R2+URZ+0x9000], R15 ;  /* 0x0090000f020095a7 */ /* 0x000ea4000802007f */
[----:B--2---:R-:W-:Y:S05]  /*1390*/  @!P1 BRA `(.L_x_22) ;  /* 0xfffffffc00f09947 */ /* 0x004fea000383ffff */
[----:B------:R-:W-:Y:S01]  /*13a0*/  LEA.HI R3, R3, R0, RZ, 0x2 ;  /* 0x0000000003037211 */ /* 0x000fe200078f10ff */
[----:B------:R-:W-:Y:S05]  /*13b0*/  WARPSYNC.ALL ;  /* 0x0000000000007948 */ /* 0x000fea0003800000 */
[--C-:B------:R-:W-:Y:S02]  /*13c0*/  SHF.R.S32.HI R14, RZ, 0x2, R3.reuse ;  /* 0x00000002ff0e7819 */ /* 0x100fe40000011403 */
[----:B------:R-:W-:Y:S02]  /*13d0*/  SHF.R.S32.HI R13, RZ, 0x1f, R3 ;  /* 0x0000001fff0d7819 */ /* 0x000fe40000011403 */
[----:B------:R-:W-:-:S02]  /*13e0*/  LOP3.LUT R3, R3, 0x7ffffffc, RZ, 0xc0, !PT ;  /* 0x7ffffffc03037812 */ /* 0x000fc400078ec0ff */
[----:B------:R-:W-:Y:S02]  /*13f0*/  LEA.HI R13, R13, R14, RZ, 0x3 ;  /* 0x0000000e0d0d7211 */ /* 0x000fe400078f18ff */
[----:B------:R-:W-:Y:S01]  /*1400*/  VIMNMX R21, R18, R21, PT ;  /* 0x0000001512157248 */ /* 0x000fe20003fe0100 */
[----:B------:R-:W-:Y:S01]  /*1410*/  IMAD.IADD R12, R0, 0x1, -R3 ;  /* 0x00000001000c7824 */ /* 0x000fe200078e0a03 */
[----:B------:R-:W-:-:S03]  /*1420*/  LOP3.LUT R3, R13, 0xfffffff8, RZ, 0xc0, !PT ;  /* 0xfffffff80d037812 */ /* 0x000fc600078ec0ff */
[----:B------:R-:W-:Y:S01]  /*1430*/  IMAD.SHL.U32 R12, R12, 0x2, RZ ;  /* 0x000000020c0c7824 */ /* 0x000fe200078e00ff */
[----:B------:R-:W-:Y:S02]  /*1440*/  IADD3 R3, R11, R14, -R3 ;  /* 0x0000000e0b037210 */ /* 0x000fe40007ffe803 */
[C---:B------:R-:W-:Y:S01]  /*1450*/  R2UR UR14, R2.reuse ;  /* 0x00000000020e72ca */ /* 0x040fe200000e0000 */
[----:B------:R-:W-:Y:S01]  /*1460*/  WARPGROUP.ARRIVE ;  /* 0x00000000000079c5 */ /* 0x000fe20000000000 */
[----:B------:R-:W-:Y:S01]  /*1470*/  R2UR UR4, R2 ;  /* 0x00000000020472ca */ /* 0x000fe200000e0000 */
[----:B------:R-:W-:Y:S01]  /*1480*/  UMOV UR5, 0x80000020 ;  /* 0x8000002000057882 */ /* 0x000fe20000000000 */
[----:B------:R-:W-:Y:S01]  /*1490*/  UMOV UR7, 0x80000020 ;  /* 0x8000002000077882 */ /* 0x000fe20000000000 */
[----:B------:R-:W-:Y:S01]  /*14a0*/  UMOV UR17, 0x80000020 ;  /* 0x8000002000117882 */ /* 0x000fe20000000000 */
[----:B------:R-:W-:Y:S01]  /*14b0*/  UMOV UR19, 0x80000020 ;  /* 0x8000002000137882 */ /* 0x000fe20000000000 */
[C---:B------:R-:W-:Y:S01]  /*14c0*/  VIADD R18, R12.reuse, 0x9 ;  /* 0x000000090c127836 */ /* 0x040fe20000000000 */
[CC--:B------:R-:W-:Y:S01]  /*14d0*/  ISETP.GT.AND P2, PT, R3.reuse, R12.reuse, PT ;  /* 0x0000000c0300720c */ /* 0x0c0fe20003f44270 */
[C---:B------:R-:W-:Y:S01]  /*14e0*/  VIADD R14, R12.reuse, 0x8 ;  /* 0x000000080c0e7836 */ /* 0x040fe20000000000 */
[C---:B------:R-:W-:Y:S01]  /*14f0*/  ISETP.GE.AND P1, PT, R3.reuse, R12, PT ;  /* 0x0000000c0300720c */ /* 0x040fe20003f26270 */
[C---:B------:R-:W-:Y:S01]  /*1500*/  VIADD R22, R12.reuse, 0x11 ;  /* 0x000000110c167836 */ /* 0x040fe20000000000 */
[C---:B------:R-:W-:Y:S01]  /*1510*/  ISETP.GE.AND P4, PT, R3.reuse, R18, PT ;  /* 0x000000120300720c */ /* 0x040fe20003f86270 */
[----:B------:R-:W-:Y:S01]  /*1520*/  UIADD3 UR14, UR14, 0x1000, URZ ;  /* 0x000010000e0e7890 */ /* 0x000fe2000fffe03f */
[C---:B------:R-:W-:Y:S01]  /*1530*/  VIADD R18, R12.reuse, 0x19 ;  /* 0x000000190c127836 */ /* 0x040fe20000000000 */
[----:B------:R-:W-:Y:S01]  /*1540*/  USHF.R.U32.HI UR4, URZ, 0x4, UR4 ;  /* 0x000000043f047899 */ /* 0x000fe20008011604 */
[C---:B------:R-:W-:Y:S01]  /*1550*/  ISETP.GE.AND P3, PT, R3.reuse, R14, PT ;  /* 0x0000000e0300720c */ /* 0x040fe20003f66270 */
[----:B------:R-:W-:Y:S01]  /*1560*/  USHF.R.U32.HI UR14, URZ, 0x4, UR14 ;  /* 0x000000043f0e7899 */ /* 0x000fe2000801160e */
[C---:B------:R-:W-:Y:S01]  /*1570*/  VIADD R14, R12.reuse, 0x18 ;  /* 0x000000180c0e7836 */ /* 0x040fe20000000000 */
[----:B------:R-:W-:Y:S01]  /*1580*/  ULOP3.LUT UR4, UR4, 0x3fff, URZ, 0xc0, !UPT ;  /* 0x00003fff04047892 */ /* 0x000fe2000f8ec03f */
[C---:B------:R-:W-:Y:S01]  /*1590*/  ISETP.GE.AND P5, PT, R3.reuse, R22, PT ;  /* 0x000000160300720c */ /* 0x040fe20003fa6270 */
[----:B------:R-:W-:Y:S01]  /*15a0*/  ULOP3.LUT UR14, UR14, 0x3fff, URZ, 0xc0, !UPT ;  /* 0x00003fff0e0e7892 */ /* 0x000fe2000f8ec03f */
[----:B------:R-:W-:Y:S01]  /*15b0*/  IADD3 R20, R12, 0x10, RZ ;  /* 0x000000100c147810 */ /* 0x000fe20007ffe0ff */
[----:B------:R-:W-:Y:S01]  /*15c0*/  ULOP3.LUT UR8, UR4, 0x10000, URZ, 0xfc, !UPT ;  /* 0x0001000004087892 */ /* 0x000fe2000f8efc3f */
[----:B------:R-:W-:Y:S01]  /*15d0*/  P2R R11, PR, RZ, 0x1 ;  /* 0x00000001ff0b7803 */ /* 0x000fe20000000000 */
[----:B------:R-:W-:Y:S01]  /*15e0*/  ULOP3.LUT UR20, UR14, 0x10000, URZ, 0xfc, !UPT ;  /* 0x000100000e147892 */ /* 0x000fe2000f8efc3f */
[----:B------:R-:W-:Y:S01]  /*15f0*/  ISETP.GE.AND P6, PT, R3, R20, PT ;  /* 0x000000140300720c */ /* 0x000fe20003fc6270 */
[----:B------:R-:W-:-:S02]  /*1600*/  UIADD3 UR16, UR8, 0x2, URZ ;  /* 0x0000000208107890 */ /* 0x000fc4000fffe03f */
[----:B------:R-:W-:Y:S01]  /*1610*/  UIADD3 UR18, UR20, 0x2, URZ ;  /* 0x0000000214127890 */ /* 0x000fe2000fffe03f */
[----:B------:R-:W-:Y:S02]  /*1620*/  UMOV UR4, UR8 ;  /* 0x0000000800047c82 */ /* 0x000fe40008000000 */
[----:B------:R-:W-:Y:S02]  /*1630*/  UMOV UR6, UR20 ;  /* 0x0000001400067c82 */ /* 0x000fe40008000000 */
[----:B------:R-:W-:Y:S01]  /*1640*/  HGMMA.64x128x16.F32 R24, gdesc[UR4], RZ, !UPT, gsb0 ;  /* 0x01e00000041879f0 */ /* 0x000fe2000c0008ff */
[----:B------:R-:W-:Y:S02]  /*1650*/  ULDC UR6, c[0x0][0x604] ;  /* 0x0001810000067ab9 */ /* 0x000fe40000000800 */
[----:B------:R-:W-:Y:S02]  /*1660*/  WARPGROUP.DEPBAR.LE gsb0, 0x0 ;  /* 0x00008000000079c5 */ /* 0x000fe40000010000 */
[----:B------:R-:W-:-:S07]  /*1670*/  WARPGROUP.ARRIVE ;  /* 0x00000000000079c5 */ /* 0x000fce0000000000 */
[----:B------:R-:W-:Y:S03]  /*1680*/  HGMMA.64x128x16.F32 R24, gdesc[UR16], R24, gsb0 ;  /* 0x01e00000101879f0 */ /* 0x000fe60008000818 */
[----:B------:R-:W-:Y:S02]  /*1690*/  WARPGROUP.DEPBAR.LE gsb0, 0x0 ;  /* 0x00008000000079c5 */ /* 0x000fe40000010000 */
[----:B------:R-:W-:Y:S02]  /*16a0*/  FSEL R25, R25, -INF , P2 ;  /* 0xff80000019197808 */ /* 0x000fe40001000000 */
[----:B------:R-:W-:Y:S02]  /*16b0*/  FSEL R31, R31, -INF , P2 ;  /* 0xff8000001f1f7808 */ /* 0x000fe40001000000 */
[----:B------:R-:W-:Y:S02]  /*16c0*/  ISETP.GE.AND P2, PT, R3, R18, PT ;  /* 0x000000120300720c */ /* 0x000fe40003f46270 */
[----:B------:R-:W-:-:S02]  /*16d0*/  IADD3 R18, R12, 0x21, RZ ;  /* 0x000000210c127810 */ /* 0x000fc40007ffe0ff */
[----:B------:R-:W-:Y:S02]  /*16e0*/  FSEL R24, R24, -INF , P1 ;  /* 0xff80000018187808 */ /* 0x000fe40000800000 */
[----:B------:R-:W-:Y:S02]  /*16f0*/  FSEL R29, R29, -INF , P4 ;  /* 0xff8000001d1d7808 */ /* 0x000fe40002000000 */
[----:B------:R-:W-:Y:S02]  /*1700*/  FSEL R35, R35, -INF , P4 ;  /* 0xff80000023237808 */ /* 0x000fe40002000000 */
[C---:B------:R-:W-:Y:S01]  /*1710*/  ISETP.GE.AND P4, PT, R3.reuse, R18, PT ;  /* 0x000000120300720c */ /* 0x040fe20003f86270 */
[----:B------:R-:W-:Y:S01]  /*1720*/  VIADD R18, R12, 0x29 ;  /* 0x000000290c127836 */ /* 0x000fe20000000000 */
[----:B------:R-:W-:Y:S02]  /*1730*/  FSEL R30, R30, -INF , P1 ;  /* 0xff8000001e1e7808 */ /* 0x000fe40000800000 */
[----:B------:R-:W-:Y:S01]  /*1740*/  ISETP.GE.AND P1, PT, R3, R14, PT ;  /* 0x0000000e0300720c */ /* 0x000fe20003f26270 */
[----:B------:R-:W-:Y:S01]  /*1750*/  VIADD R14, R12, 0x20 ;  /* 0x000000200c0e7836 */ /* 0x000fe20000000000 */
[----:B------:R-:W-:-:S02]  /*1760*/  FSEL R28, R28, -INF , P3 ;  /* 0xff8000001c1c7808 */ /* 0x000fc40001800000 */
[----:B------:R-:W-:Y:S02]  /*1770*/  FMNMX R13, R24, R25, !PT ;  /* 0x00000019180d7209 */ /* 0x000fe40007800000 */
[----:B------:R-:W-:Y:S02]  /*1780*/  FSEL R33, R33, -INF , P5 ;  /* 0xff80000021217808 */ /* 0x000fe40002800000 */
[----:B------:R-:W-:Y:S02]  /*1790*/  FSEL R39, R39, -INF , P5 ;  /* 0xff80000027277808 */ /* 0x000fe40002800000 */
[----:B------:R-:W-:Y:S02]  /*17a0*/  ISETP.GE.AND P5, PT, R3, R18, PT ;  /* 0x000000120300720c */ /* 0x000fe40003fa6270 */
[----:B------:R-:W-:Y:S02]  /*17b0*/  FMNMX R18, R28, R13, !PT ;  /* 0x0000000d1c127209 */ /* 0x000fe40007800000 */
[----:B------:R-:W-:-:S02]  /*17c0*/  FSEL R34, R34, -INF , P3 ;  /* 0xff80000022227808 */ /* 0x000fc40001800000 */
[----:B------:R-:W-:Y:S01]  /*17d0*/  ISETP.GE.AND P3, PT, R3, R14, PT ;  /* 0x0000000e0300720c */ /* 0x000fe20003f66270 */
[----:B------:R-:W-:Y:S01]  /*17e0*/  VIADD R14, R12, 0x28 ;  /* 0x000000280c0e7836 */ /* 0x000fe20000000000 */
[----:B------:R-:W-:Y:S02]  /*17f0*/  FSEL R32, R32, -INF , P6 ;  /* 0xff80000020207808 */ /* 0x000fe40003000000 */
[----:B------:R-:W-:Y:S02]  /*1800*/  FMNMX R13, R29, R18, !PT ;  /* 0x000000121d0d7209 */ /* 0x000fe40007800000 */
[----:B------:R-:W-:Y:S02]  /*1810*/  FSEL R38, R38, -INF , P6 ;  /* 0xff80000026267808 */ /* 0x000fe40003000000 */
[----:B------:R-:W-:Y:S01]  /*1820*/  ISETP.GE.AND P6, PT, R3, R14, PT ;  /* 0x0000000e0300720c */ /* 0x000fe20003fc6270 */
[----:B------:R-:W-:Y:S01]  /*1830*/  VIADD R14, R12, 0x30 ;  /* 0x000000300c0e7836 */ /* 0x000fe20000000000 */
[----:B------:R-:W-:-:S02]  /*1840*/  FMNMX R18, R32, R13, !PT ;  /* 0x0000000d20127209 */ /* 0x000fc40007800000 */
[----:B------:R-:W-:Y:S02]  /*1850*/  FSEL R36, R36, -INF , P1 ;  /* 0xff80000024247808 */ /* 0x000fe40000800000 */
[----:B------:R-:W-:Y:S02]  /*1860*/  FMNMX R13, R33, R18, !PT ;  /* 0x00000012210d7209 */ /* 0x000fe40007800000 */
[----:B------:R-:W-:Y:S02]  /*1870*/  FSEL R42, R42, -INF , P1 ;  /* 0xff8000002a2a7808 */ /* 0x000fe40000800000 */
[----:B------:R-:W-:Y:S01]  /*1880*/  ISETP.GE.AND P1, PT, R3, R14, PT ;  /* 0x0000000e0300720c */ /* 0x000fe20003f26270 */
[----:B------:R-:W-:Y:S01]  /*1890*/  VIADD R14, R12, 0x31 ;  /* 0x000000310c0e7836 */ /* 0x000fe20000000000 */
[----:B------:R-:W-:Y:S02]  /*18a0*/  FSEL R37, R37, -INF , P2 ;  /* 0xff80000025257808 */ /* 0x000fe40001000000 */
[----:B------:R-:W-:-:S02]  /*18b0*/  FMNMX R18, R36, R13, !PT ;  /* 0x0000000d24127209 */ /* 0x000fc40007800000 */
[----:B------:R-:W-:Y:S02]  /*18c0*/  FSEL R43, R43, -INF , P2 ;  /* 0xff8000002b2b7808 */ /* 0x000fe40001000000 */
[----:B------:R-:W-:Y:S02]  /*18d0*/  ISETP.GE.AND P2, PT, R3, R14, PT ;  /* 0x0000000e0300720c */ /* 0x000fe40003f46270 */
[----:B------:R-:W-:Y:S02]  /*18e0*/  FSEL R40, R40, -INF , P3 ;  /* 0xff80000028287808 */ /* 0x000fe40001800000 */
[----:B------:R-:W-:Y:S02]  /*18f0*/  FMNMX R13, R37, R18, !PT ;  /* 0x00000012250d7209 */ /* 0x000fe40007800000 */
[----:B------:R-:W-:Y:S02]  /*1900*/  IADD3 R14, R12, 0x38, RZ ;  /* 0x000000380c0e7810 */ /* 0x000fe40007ffe0ff */
[----:B------:R-:W-:-:S02]  /*1910*/  FSEL R46, R46, -INF , P3 ;  /* 0xff8000002e2e7808 */ /* 0x000fc40001800000 */
[----:B------:R-:W-:Y:S02]  /*1920*/  FSEL R41, R41, -INF , P4 ;  /* 0xff80000029297808 */ /* 0x000fe40002000000 */
[----:B------:R-:W-:Y:S02]  /*1930*/  FMNMX R18, R40, R13, !PT ;  /* 0x0000000d28127209 */ /* 0x000fe40007800000 */
[----:B------:R-:W-:Y:S01]  /*1940*/  ISETP.GE.AND P3, PT, R3, R14, PT ;  /* 0x0000000e0300720c */ /* 0x000fe20003f66270 */
[----:B------:R-:W-:Y:S01]  /*1950*/  VIADD R14, R12, 0x39 ;  /* 0x000000390c0e7836 */ /* 0x000fe20000000000 */
[----:B------:R-:W-:Y:S02]  /*1960*/  FSEL R44, R44, -INF , P6 ;  /* 0xff8000002c2c7808 */ /* 0x000fe40003000000 */
[----:B------:R-:W-:Y:S02]  /*1970*/  FMNMX R13, R41, R18, !PT ;  /* 0x00000012290d7209 */ /* 0x000fe40007800000 */
[----:B------:R-:W-:-:S02]  /*1980*/  FSEL R47, R47, -INF , P4 ;  /* 0xff8000002f2f7808 */ /* 0x000fc40002000000 */
[----:B------:R-:W-:Y:S01]  /*1990*/  ISETP.GE.AND P4, PT, R3, R14, PT ;  /* 0x0000000e0300720c */ /* 0x000fe20003f86270 */
[----:B------:R-:W-:Y:S01]  /*19a0*/  VIADD R14, R12, 0x40 ;  /* 0x000000400c0e7836 */ /* 0x000fe20000000000 */
[----:B------:R-:W-:Y:S02]  /*19b0*/  FSEL R45, R45, -INF , P5 ;  /* 0xff8000002d2d7808 */ /* 0x000fe40002800000 */
[----:B------:R-:W-:Y:S02]  /*19c0*/  FMNMX R18, R44, R13, !PT ;  /* 0x0000000d2c127209 */ /* 0x000fe40007800000 */
[----:B------:R-:W-:Y:S02]  /*19d0*/  FSEL R50, R50, -INF , P6 ;  /* 0xff80000032327808 */ /* 0x000fe40003000000 */
[----:B------:R-:W-:Y:S02]  /*19e0*/  FSEL R48, R48, -INF , P1 ;  /* 0xff80000030307808 */ /* 0x000fe40000800000 */
[----:B------:R-:W-:-:S02]  /*19f0*/  FMNMX R13, R45, R18, !PT ;  /* 0x000000122d0d7209 */ /* 0x000fc40007800000 */
[----:B------:R-:W-:Y:S01]  /*1a00*/  ISETP.GE.AND P6, PT, R3, R14, PT ;  /* 0x0000000e0300720c */ /* 0x000fe20003fc6270 */
[----:B------:R-:W-:Y:S01]  /*1a10*/  VIADD R14, R12, 0x41 ;  /* 0x000000410c0e7836 */ /* 0x000fe20000000000 */
[----:B------:R-:W-:Y:S02]  /*1a20*/  FSEL R49, R49, -INF , P2 ;  /* 0xff80000031317808 */ /* 0x000fe40001000000 */
[----:B------:R-:W-:Y:S02]  /*1a30*/  FMNMX R18, R48, R13, !PT ;  /* 0x0000000d30127209 */ /* 0x000fe40007800000 */
[----:B------:R-:W-:Y:S02]  /*1a40*/  FSEL R51, R51, -INF , P5 ;  /* 0xff80000033337808 */ /* 0x000fe40002800000 */
[----:B------:R-:W-:Y:S01]  /*1a50*/  ISETP.GE.AND P5, PT, R3, R14, PT ;  /* 0x0000000e0300720c */ /* 0x000fe20003fa6270 */
[----:B------:R-:W-:Y:S01]  /*1a60*/  VIADD R14, R12, 0x48 ;  /* 0x000000480c0e7836 */ /* 0x000fe20000000000 */
[----:B------:R-:W-:-:S02]  /*1a70*/  FSEL R52, R52, -INF , P3 ;  /* 0xff80000034347808 */ /* 0x000fc40001800000 */
[----:B------:R-:W-:Y:S01]  /*1a80*/  FMNMX R13, R49, R18, !PT ;  /* 0x00000012310d7209 */ /* 0x000fe20007800000 */
[----:B------:R-:W-:Y:S01]  /*1a90*/  VIADD R18, R12, 0x59 ;  /* 0x000000590c127836 */ /* 0x000fe20000000000 */
[----:B------:R-:W-:Y:S02]  /*1aa0*/  FSEL R54, R54, -INF , P1 ;  /* 0xff80000036367808 */ /* 0x000fe40000800000 */
[----:B------:R-:W-:Y:S02]  /*1ab0*/  FSEL R53, R53, -INF , P4 ;  /* 0xff80000035357808 */ /* 0x000fe40002000000 */
[----:B------:R-:W-:Y:S02]  /*1ac0*/  FMNMX R20, R52, R13, !PT ;  /* 0x0000000d34147209 */ /* 0x000fe40007800000 */
[----:B------:R-:W-:Y:S02]  /*1ad0*/  ISETP.GE.AND P1, PT, R3, R14, PT ;  /* 0x0000000e0300720c */ /* 0x000fe40003f26270 */
[----:B------:R-:W-:-:S02]  /*1ae0*/  IADD3 R14, R12, 0x49, RZ ;  /* 0x000000490c0e7810 */ /* 0x000fc40007ffe0ff */
[----:B------:R-:W-:Y:S02]  /*1af0*/  FSEL R56, R56, -INF , P6 ;  /* 0xff80000038387808 */ /* 0x000fe40003000000 */
[----:B------:R-:W-:Y:S02]  /*1b00*/  FMNMX R13, R53, R20, !PT ;  /* 0x00000014350d7209 */ /* 0x000fe40007800000 */
[----:B------:R-:W-:Y:S02]  /*1b10*/  FSEL R55, R55, -INF , P2 ;  /* 0xff80000037377808 */ /* 0x000fe40001000000 */
[----:B------:R-:W-:Y:S01]  /*1b20*/  ISETP.GE.AND P2, PT, R3, R14, PT ;  /* 0x0000000e0300720c */ /* 0x000fe20003f46270 */
[----:B------:R-:W-:Y:S01]  /*1b30*/  VIADD R14, R12, 0x50 ;  /* 0x000000500c0e7836 */ /* 0x000fe20000000000 */
[----:B------:R-:W-:Y:S02]  /*1b40*/  FSEL R57, R57, -INF , P5 ;  /* 0xff80000039397808 */ /* 0x000fe40002800000 */
[----:B------:R-:W-:-:S02]  /*1b50*/  ISETP.GE.AND P0, PT, R3, R18, PT ;  /* 0x000000120300720c */ /* 0x000fc40003f06270 */
[----:B------:R-:W-:Y:S02]  /*1b60*/  FMNMX R20, R56, R13, !PT ;  /* 0x0000000d38147209 */ /* 0x000fe40007800000 */
[----:B------:R-:W-:Y:S02]  /*1b70*/  IADD3 R18, R12, 0x60, RZ ;  /* 0x000000600c127810 */ /* 0x000fe40007ffe0ff */
[----:B------:R-:W-:Y:S02]  /*1b80*/  FSEL R58, R58, -INF , P3 ;  /* 0xff8000003a3a7808 */ /* 0x000fe40001800000 */
[----:B------:R-:W-:Y:S01]  /*1b90*/  ISETP.GE.AND P3, PT, R3, R14, PT ;  /* 0x0000000e0300720c */ /* 0x000fe20003f66270 */
[----:B------:R-:W-:Y:S01]  /*1ba0*/  VIADD R14, R12, 0x51 ;  /* 0x000000510c0e7836 */ /* 0x000fe20000000000 */
[----:B------:R-:W-:Y:S02]  /*1bb0*/  FSEL R60, R60, -INF , P1 ;  /* 0xff8000003c3c7808 */ /* 0x000fe40000800000 */
[----:B------:R-:W-:-:S02]  /*1bc0*/  FSEL R66, R66, -INF , P1 ;  /* 0xff80000042427808 */ /* 0x000fc40000800000 */
[----:B------:R-:W-:Y:S02]  /*1bd0*/  FMNMX R13, R57, R20, !PT ;  /* 0x00000014390d7209 */ /* 0x000fe40007800000 */
        /* <DEDUP_REMOVED lines=8> */
[----:B------:R-:W-:Y:S01]  /*1c60*/  ISETP.GE.AND P2, PT, R3, R18, PT ;  /* 0x000000120300720c */ /* 0x000fe20003f46270 */
[----:B------:R-:W-:Y:S01]  /*1c70*/  VIADD R18, R12, 0x68 ;  /* 0x000000680c127836 */ /* 0x000fe20000000000 */
[----:B------:R-:W-:Y:S02]  /*1c80*/  FSEL R64, R64, -INF , P3 ;  /* 0xff80000040407808 */ /* 0x000fe40001800000 */
[----:B------:R-:W-:Y:S02]  /*1c90*/  FMNMX R13, R61, R20, !PT ;  /* 0x000000143d0d7209 */ /* 0x000fe40007800000 */
[----:B------:R-:W-:Y:S02]  /*1ca0*/  FSEL R62, R62, -INF , P6 ;  /* 0xff8000003e3e7808 */ /* 0x000fe40003000000 */
[----:B------:R-:W-:Y:S02]  /*1cb0*/  ISETP.GE.AND P6, PT, R3, R14, PT ;  /* 0x0000000e0300720c */ /* 0x000fe40003fc6270 */
        /* <DEDUP_REMOVED lines=15> */
[----:B------:R-:W-:Y:S02]  /*1db0*/  ISETP.GE.AND P4, PT, R3, R18, PT ;  /* 0x000000120300720c */ /* 0x000fe40003f86270 */
[----:B------:R-:W-:Y:S02]  /*1dc0*/  IADD3 R18, R12, 0x69, RZ ;  /* 0x000000690c127810 */ /* 0x000fe40007ffe0ff */
        /* <DEDUP_REMOVED lines=12> */
[----:B------:R-:W-:-:S02]  /*1e90*/  FMNMX R13, R77, R22, !PT ;  /* 0x000000164d0d7209 */ /* 0x000fc40007800000 */
[----:B------:R-:W-:Y:S02]  /*1ea0*/  FSEL R80, R80, -INF , P5 ;  /* 0xff80000050507808 */ /* 0x000fe40002800000 */
[----:B------:R-:W-:Y:S02]  /*1eb0*/  ISETP.GE.AND P6, PT, R3, R20, PT ;  /* 0x000000140300720c */ /* 0x000fe40003fc6270 */
[----:B------:R-:W-:Y:S02]  /*1ec0*/  FMNMX R18, R80, R13, !PT ;  /* 0x0000000d50127209 */ /* 0x000fe40007800000 */
[----:B------:R-:W-:Y:S02]  /*1ed0*/  FSEL R81, R81, -INF , P6 ;  /* 0xff80000051517808 */ /* 0x000fe40003000000 */
[----:B------:R-:W-:Y:S02]  /*1ee0*/  P2R R19, PR, RZ, 0x2 ;  /* 0x00000002ff137803 */ /* 0x000fe40000000000 */
[----:B------:R-:W-:-:S02]  /*1ef0*/  FMNMX R13, R81, R18, !PT ;  /* 0x00000012510d7209 */ /* 0x000fc40007800000 */
[----:B------:R-:W-:Y:S02]  /*1f00*/  P2R R23, PR, RZ, 0x1 ;  /* 0x00000001ff177803 */ /* 0x000fe40000000000 */
[----:B------:R-:W-:Y:S02]  /*1f10*/  FMNMX R18, R84, R13, !PT ;  /* 0x0000000d54127209 */ /* 0x000fe40007800000 */
[----:B------:R-:W-:Y:S02]  /*1f20*/  ISETP.GE.AND P0, PT, R3, R14, PT ;  /* 0x0000000e0300720c */ /* 0x000fe40003f06270 */
[----:B------:R-:W-:Y:S02]  /*1f30*/  FMNMX R13, R85, R18, !PT ;  /* 0x00000012550d7209 */ /* 0x000fe40007800000 */
[----:B------:R-:W-:Y:S02]  /*1f40*/  FSEL R74, R74, -INF , P0 ;  /* 0xff8000004a4a7808 */ /* 0x000fe40000000000 */
[----:B------:R-:W-:Y:S01]  /*1f50*/  ISETP.NE.AND P0, PT, R23, RZ, PT ;  /* 0x000000ff1700720c */ /* 0x000fe20003f05270 */
[----:B------:R-:W2:Y:S01]  /*1f60*/  SHFL.BFLY PT, R18, R13, 0x1, 0x1f ;  /* 0x0c201f000d127f89 */ /* 0x000ea200000e0000 */
[----:B------:R-:W-:-:S02]  /*1f70*/  FSEL R82, R82, -INF , P3 ;  /* 0xff80000052527808 */ /* 0x000fc40001800000 */
[----:B------:R-:W-:Y:S02]  /*1f80*/  FSEL R75, R75, -INF , P0 ;  /* 0xff8000004b4b7808 */ /* 0x000fe40000000000 */
[----:B------:R-:W-:Y:S01]  /*1f90*/  ISETP.NE.AND P0, PT, R11, RZ, PT ;  /* 0x000000ff0b00720c */ /* 0x000fe20003f05270 */
[----:B------:R-:W-:Y:S01]  /*1fa0*/  VIADD R11, R3, 0x8 ;  /* 0x00000008030b7836 */ /* 0x000fe20000000000 */
[----:B------:R-:W-:Y:S02]  /*1fb0*/  FSEL R83, R83, -INF , P4 ;  /* 0xff80000053537808 */ /* 0x000fe40002000000 */
[----:B------:R-:W-:Y:S02]  /*1fc0*/  FSEL R79, R79, -INF , P2 ;  /* 0xff8000004f4f7808 */ /* 0x000fe40001000000 */
[CC--:B------:R-:W-:Y:S02]  /*1fd0*/  ISETP.GE.AND P3, PT, R11.reuse, R12.reuse, PT ;  /* 0x0000000c0b00720c */ /* 0x0c0fe40003f66270 */
[----:B------:R-:W-:-:S02]  /*1fe0*/  ISETP.GT.AND P4, PT, R11, R12, PT ;  /* 0x0000000c0b00720c */ /* 0x000fc40003f84270 */
[----:B------:R-:W-:Y:S02]  /*1ff0*/  FSEL R88, R26, -INF , P3 ;  /* 0xff8000001a587808 */ /* 0x000fe40001800000 */
[----:B------:R-:W-:Y:S02]  /*2000*/  FSEL R89, R27, -INF , P4 ;  /* 0xff8000001b597808 */ /* 0x000fe40002000000 */
[----:B------:R-:W-:Y:S02]  /*2010*/  FSEL R86, R86, -INF , P5 ;  /* 0xff80000056567808 */ /* 0x000fe40002800000 */
[----:B------:R-:W-:Y:S02]  /*2020*/  FSEL R87, R87, -INF , P6 ;  /* 0xff80000057577808 */ /* 0x000fe40003000000 */
[----:B--2---:R-:W-:-:S05]  /*2030*/  FMNMX R17, R13, R18, !PT ;  /* 0x000000120d117209 */ /* 0x004fca0007800000 */
[----:B------:R-:W2:Y:S02]  /*2040*/  SHFL.BFLY PT, R18, R17, 0x2, 0x1f ;  /* 0x0c401f0011127f89 */ /* 0x000ea400000e0000 */
[----:B--2---:R-:W-:Y:S02]  /*2050*/  FMNMX R18, R17, R18, !PT ;  /* 0x0000001211127209 */ /* 0x004fe40007800000 */
[----:B------:R-:W-:Y:S02]  /*2060*/  FMNMX R17, R88, R89, !PT ;  /* 0x0000005958117209 */ /* 0x000fe40007800000 */
[----:B------:R-:W-:Y:S02]  /*2070*/  FSETP.NEU.AND P1, PT, R18, -INF , PT ;  /* 0xff8000001200780b */ /* 0x000fe40003f2d000 */
[----:B------:R-:W-:Y:S02]  /*2080*/  FMNMX R14, R30, R17, !PT ;  /* 0x000000111e0e7209 */ /* 0x000fe40007800000 */
[----:B-1----:R-:W-:-:S02]  /*2090*/  FSEL R15, R18, RZ, P1 ;  /* 0x000000ff120f7208 */ /* 0x002fc40000800000 */
[----:B------:R-:W-:Y:S02]  /*20a0*/  ISETP.NE.AND P1, PT, R19, RZ, PT ;  /* 0x000000ff1300720c */ /* 0x000fe40003f25270 */
[----:B------:R-:W-:Y:S01]  /*20b0*/  FMNMX R19, R31, R14, !PT ;  /* 0x0000000e1f137209 */ /* 0x000fe20007800000 */
[----:B------:R-:W-:Y:S01]  /*20c0*/  FMUL R15, R15, UR6 ;  /* 0x000000060f0f7c20 */ /* 0x000fe20008400000 */
[----:B------:R-:W-:Y:S02]  /*20d0*/  FSEL R78, R78, -INF , P1 ;  /* 0xff8000004e4e7808 */ /* 0x000fe40000800000 */
[----:B------:R-:W-:Y:S01]  /*20e0*/  FMNMX R14, R34, R19, !PT ;  /* 0x00000013220e7209 */ /* 0x000fe20007800000 */
[--C-:B------:R-:W-:Y:S01]  /*20f0*/  FFMA R24, R24, UR6, -R15.reuse ;  /* 0x0000000618187c23 */ /* 0x100fe2000800080f */
[--C-:B------:R-:W-:Y:S01]  /*2100*/  FFMA R36, R36, UR6, -R15.reuse ;  /* 0x0000000624247c23 */ /* 0x100fe2000800080f */
[--C-:B------:R-:W-:Y:S01]  /*2110*/  FFMA R29, R29, UR6, -R15.reuse ;  /* 0x000000061d1d7c23 */ /* 0x100fe2000800080f */
[----:B------:R-:W-:Y:S01]  /*2120*/  FMNMX R19, R35, R14, !PT ;  /* 0x0000000e23137209 */ /* 0x000fe20007800000 */
[--C-:B------:R-:W-:Y:S01]  /*2130*/  FFMA R28, R28, UR6, -R15.reuse ;  /* 0x000000061c1c7c23 */ /* 0x100fe2000800080f */
[----:B------:R-:W-:Y:S01]  /*2140*/  FSETP.GEU.AND P1, PT, R24, -126, PT ;  /* 0xc2fc00001800780b */ /* 0x000fe20003f2e000 */
        /* <DEDUP_REMOVED lines=12> */
[----:B------:R-:W-:Y:S01]  /*2210*/  @!P1 FMUL R24, R24, 0.5 ;  /* 0x3f00000018189820 */ /* 0x000fe20000400000 */
[----:B------:R-:W-:Y:S01]  /*2220*/  FMNMX R23, R43, R14, !PT ;  /* 0x0000000e2b177209 */ /* 0x000fe20007800000 */
[--C-:B------:R-:W-:Y:S01]  /*2230*/  FFMA R22, R44, UR6, -R15.reuse ;  /* 0x000000062c167c23 */ /* 0x100fe2000800080f */
[----:B------:R-:W-:Y:S01]  /*2240*/  FSETP.GEU.AND P5, PT, R32, -126, PT ;  /* 0xc2fc00002000780b */ /* 0x000fe20003fae000 */
[----:B------:R-:W-:Y:S01]  /*2250*/  @!P4 FMUL R29, R29, 0.5 ;  /* 0x3f0000001d1dc820 */ /* 0x000fe20000400000 */
[----:B------:R-:W-:Y:S01]  /*2260*/  FMNMX R20, R46, R23, !PT ;  /* 0x000000172e147209 */ /* 0x000fe20007800000 */
[----:B------:R-:W1:Y:S01]  /*2270*/  MUFU.EX2 R24, R24 ;  /* 0x0000001800187308 */ /* 0x000e620000000800 */
[----:B------:R-:W-:Y:S01]  /*2280*/  FSETP.GEU.AND P6, PT, R33, -126, PT ;  /* 0xc2fc00002100780b */ /* 0x000fe20003fce000 */
[----:B------:R-:W-:Y:S01]  /*2290*/  @!P3 FMUL R28, R28, 0.5 ;  /* 0x3f0000001c1cb820 */ /* 0x000fe20000400000 */
[----:B------:R-:W-:Y:S01]  /*22a0*/  FMNMX R25, R47, R20, !PT ;  /* 0x000000142f197209 */ /* 0x000fe20007800000 */
[--C-:B------:R-:W-:Y:S01]  /*22b0*/  FFMA R45, R45, UR6, -R15.reuse ;  /* 0x000000062d2d7c23 */ /* 0x100fe2000800080f */
[--C-:B------:R-:W-:Y:S01]  /*22c0*/  FFMA R60, R60, UR6, -R15.reuse ;  /* 0x000000063c3c7c23 */ /* 0x100fe2000800080f */
[----:B------:R-:W-:Y:S01]  /*22d0*/  @!P2 FMUL R13, R13, 0.5 ;  /* 0x3f0000000d0da820 */ /* 0x000fe20000400000 */
[----:B------:R-:W-:Y:S01]  /*22e0*/  FMNMX R20, R50, R25, !PT ;  /* 0x0000001932147209 */ /* 0x000fe20007800000 */
[----:B------:R-:W2:Y:S01]  /*22f0*/  MUFU.EX2 R17, R29 ;  /* 0x0000001d00117308 */ /* 0x000ea20000000800 */
[--C-:B------:R-:W-:Y:S01]  /*2300*/  FFMA R52, R52, UR6, -R15.reuse ;  /* 0x0000000634347c23 */ /* 0x100fe2000800080f */
[----:B------:R-:W-:Y:S01]  /*2310*/  @!P5 FMUL R32, R32, 0.5 ;  /* 0x3f0000002020d820 */ /* 0x000fe20000400000 */
[----:B------:R-:W-:Y:S01]  /*2320*/  FMNMX R25, R51, R20, !PT ;  /* 0x0000001433197209 */ /* 0x000fe20007800000 */
[--C-:B------:R-:W-:Y:S01]  /*2330*/  FFMA R49, R49, UR6, -R15.reuse ;  /* 0x0000000631317c23 */ /* 0x100fe2000800080f */
[--C-:B------:R-:W-:Y:S01]  /*2340*/  FFMA R56, R56, UR6, -R15.reuse ;  /* 0x0000000638387c23 */ /* 0x100fe2000800080f */
[----:B------:R-:W-:Y:S01]  /*2350*/  @!P6 FMUL R33, R33, 0.5 ;  /* 0x3f0000002121e820 */ /* 0x000fe20000400000 */
[----:B------:R-:W-:Y:S01]  /*2360*/  FMNMX R20, R54, R25, !PT ;  /* 0x0000001936147209 */ /* 0x000fe20007800000 */
[----:B------:R-:W3:Y:S01]  /*2370*/  MUFU.EX2 R26, R28 ;  /* 0x0000001c001a7308 */ /* 0x000ee20000000800 */
[----:B-1----:R-:W-:Y:S01]  /*2380*/  @!P1 FMUL R24, R24, R24 ;  /* 0x0000001818189220 */ /* 0x002fe20000400000 */
[----:B------:R-:W-:Y:S01]  /*2390*/  FSETP.GEU.AND P1, PT, R36, -126, PT ;  /* 0xc2fc00002400780b */ /* 0x000fe20003f2e000 */
[--C-:B------:R-:W-:Y:S01]  /*23a0*/  FFMA R44, R57, UR6, -R15.reuse ;  /* 0x00000006392c7c23 */ /* 0x100fe2000800080f */
[----:B------:R-:W-:Y:S01]  /*23b0*/  FMNMX R27, R55, R20, !PT ;  /* 0x00000014371b7209 */ /* 0x000fe20007800000 */
[--C-:B------:R-:W-:Y:S01]  /*23c0*/  FFMA R57, R72, UR6, -R15.reuse ;  /* 0x0000000648397c23 */ /* 0x100fe2000800080f */
[--C-:B------:R-:W-:Y:S01]  /*23d0*/  FFMA R68, R68, UR6, -R15.reuse ;  /* 0x0000000644447c23 */ /* 0x100fe2000800080f */
[--C-:B------:R-:W-:Y:S01]  /*23e0*/  FFMA R80, R80, UR6, -R15.reuse ;  /* 0x0000000650507c23 */ /* 0x100fe2000800080f */
[----:B------:R-:W1:Y:S01]  /*23f0*/  MUFU.EX2 R13, R13 ;  /* 0x0000000d000d7308 */ /* 0x000e620000000800 */
[----:B------:R-:W-:Y:S01]  /*2400*/  FMNMX R20, R58, R27, !PT ;  /* 0x0000001b3a147209 */ /* 0x000fe20007800000 */
[----:B--2---:R-:W-:Y:S01]  /*2410*/  @!P4 FMUL R17, R17, R17 ;  /* 0x000000111111c220 */ /* 0x004fe20000400000 */
[----:B------:R-:W-:Y:S01]  /*2420*/  FSETP.GEU.AND P4, PT, R41, -126, PT ;  /* 0xc2fc00002900780b */ /* 0x000fe20003f8e000 */
[----:B------:R-:W-:Y:S01]  /*2430*/  FFMA R72, R84, UR6, -R15 ;  /* 0x0000000654487c23 */ /* 0x000fe2000800080f */
[----:B------:R-:W-:-:S02]  /*2440*/  FMNMX R27, R59, R20, !PT ;  /* 0x000000143b1b7209 */ /* 0x000fc40007800000 */
[----:B------:R-:W-:Y:S01]  /*2450*/  @!P1 FMUL R36, R36, 0.5 ;  /* 0x3f00000024249820 */ /* 0x000fe20000400000 */
[----:B------:R-:W2:Y:S01]  /*2460*/  MUFU.EX2 R28, R32 ;  /* 0x00000020001c7308 */ /* 0x000ea20000000800 */
[----:B------:R-:W-:Y:S01]  /*2470*/  FMNMX R20, R62, R27, !PT ;  /* 0x0000001b3e147209 */ /* 0x000fe20007800000 */
[----:B---3--:R-:W-:Y:S01]  /*2480*/  @!P3 FMUL R26, R26, R26 ;  /* 0x0000001a1a1ab220 */ /* 0x008fe20000400000 */
[----:B------:R-:W-:Y:S02]  /*2490*/  FSETP.GEU.AND P3, PT, R40, -126, PT ;  /* 0xc2fc00002800780b */ /* 0x000fe40003f6e000 */
[----:B------:R-:W-:-:S03]  /*24a0*/  FMNMX R29, R63, R20, !PT ;  /* 0x000000143f1d7209 */ /* 0x000fc60007800000 */
[----:B------:R3:W4:Y:S01]  /*24b0*/  MUFU.EX2 R14, R36 ;  /* 0x00000024000e7308 */ /* 0x0007220000000800 */
[----:B------:R-:W-:Y:S01]  /*24c0*/  FMNMX R20, R66, R29, !PT ;  /* 0x0000001d42147209 */ /* 0x000fe20007800000 */
[----:B-1----:R-:W-:Y:S01]  /*24d0*/  @!P2 FMUL R13, R13, R13 ;  /* 0x0000000d0d0da220 */ /* 0x002fe20000400000 */
[----:B------:R-:W-:Y:S01]  /*24e0*/  FSETP.GEU.AND P2, PT, R37, -126, PT ;  /* 0xc2fc00002500780b */ /* 0x000fe20003f4e000 */
[----:B------:R-:W-:Y:S01]  /*24f0*/  @!P4 FMUL R41, R41, 0.5 ;  /* 0x3f0000002929c820 */ /* 0x000fe20000400000 */
[----:B------:R-:W-:-:S03]  /*2500*/  FMNMX R29, R67, R20, !PT ;  /* 0x00000014431d7209 */ /* 0x000fc60007800000 */
[----:B------:R1:W5:Y:S01]  /*2510*/  MUFU.EX2 R19, R33 ;  /* 0x0000002100137308 */ /* 0x0003620000000800 */
[--C-:B---3--:R-:W-:Y:S01]  /*2520*/  FFMA R36, R48, UR6, -R15.reuse ;  /* 0x0000000630247c23 */ /* 0x108fe2000800080f */
[----:B--2---:R-:W-:Y:S01]  /*2530*/  @!P5 FMUL R28, R28, R28 ;  /* 0x0000001c1c1cd220 */ /* 0x004fe20000400000 */
[----:B------:R-:W-:Y:S01]  /*2540*/  FSETP.GEU.AND P5, PT, R22, -126, PT ;  /* 0xc2fc00001600780b */ /* 0x000fe20003fae000 */
[----:B------:R-:W-:Y:S01]  /*2550*/  @!P3 FMUL R40, R40, 0.5 ;  /* 0x3f0000002828b820 */ /* 0x000fe20000400000 */
[----:B------:R-:W-:Y:S01]  /*2560*/  FMNMX R20, R70, R29, !PT ;  /* 0x0000001d46147209 */ /* 0x000fe20007800000 */
[----:B------:R-:W-:Y:S02]  /*2570*/  FFMA R48, R61, UR6, -R15 ;  /* 0x000000063d307c23 */ /* 0x000fe4000800080f */
[----:B------:R-:W2:Y:S01]  /*2580*/  MUFU.EX2 R25, R41 ;  /* 0x0000002900197308 */ /* 0x000ea20000000800 */
[----:B----4-:R-:W-:Y:S01]  /*2590*/  @!P1 FMUL R14, R14, R14 ;  /* 0x0000000e0e0e9220 */ /* 0x010fe20000400000 */
[----:B------:R-:W-:Y:S01]  /*25a0*/  FSETP.GEU.AND P1, PT, R36, -126, PT ;  /* 0xc2fc00002400780b */ /* 0x000fe20003f2e000 */
[----:B------:R-:W-:Y:S01]  /*25b0*/  @!P2 FMUL R37, R37, 0.5 ;  /* 0x3f0000002525a820 */ /* 0x000fe20000400000 */
[----:B-1----:R-:W-:-:S04]  /*25c0*/  FMNMX R33, R71, R20, !PT ;  /* 0x0000001447217209 */ /* 0x002fc80007800000 */
[----:B------:R1:W3:Y:S01]  /*25d0*/  MUFU.EX2 R32, R40 ;  /* 0x0000002800207308 */ /* 0x0002e20000000800 */
[----:B-----5:R-:W-:Y:S01]  /*25e0*/  @!P6 FMUL R19, R19, R19 ;  /* 0x000000131313e220 */ /* 0x020fe20000400000 */
[----:B------:R-:W-:Y:S01]  /*25f0*/  FSETP.GEU.AND P6, PT, R45, -126, PT ;  /* 0xc2fc00002d00780b */ /* 0x000fe20003fce000 */
[----:B------:R-:W-:Y:S01]  /*2600*/  @!P5 FMUL R22, R22, 0.5 ;  /* 0x3f0000001616d820 */ /* 0x000fe20000400000 */
[----:B------:R-:W-:-:S03]  /*2610*/  FMNMX R20, R74, R33, !PT ;  /* 0x000000214a147209 */ /* 0x000fc60007800000 */
[----:B------:R-:W-:Y:S01]  /*2620*/  @!P1 FMUL R36, R36, 0.5 ;  /* 0x3f00000024249820 */ /* 0x000fe20000400000 */
[----:B------:R4:W5:Y:S01]  /*2630*/  MUFU.EX2 R23, R37 ;  /* 0x0000002500177308 */ /* 0x0009620000000800 */
[--C-:B-1----:R-:W-:Y:S01]  /*2640*/  FFMA R40, R53, UR6, -R15.reuse ;  /* 0x0000000635287c23 */ /* 0x102fe2000800080f */
[----:B--2---:R-:W-:Y:S01]  /*2650*/  @!P4 FMUL R25, R25, R25 ;  /* 0x000000191919c220 */ /* 0x004fe20000400000 */
[----:B------:R-:W-:-:S03]  /*2660*/  FFMA R53, R76, UR6, -R15 ;  /* 0x000000064c357c23 */ /* 0x000fc6000800080f */
[----:B------:R-:W-:Y:S01]  /*2670*/  FSETP.GEU.AND P4, PT, R40, -126, PT ;  /* 0xc2fc00002800780b */ /* 0x000fe20003f8e000 */
[----:B------:R-:W-:Y:S01]  /*2680*/  @!P6 FMUL R45, R45, 0.5 ;  /* 0x3f0000002d2de820 */ /* 0x000fe20000400000 */
[----:B------:R-:W1:Y:S01]  /*2690*/  MUFU.EX2 R36, R36 ;  /* 0x0000002400247308 */ /* 0x000e620000000800 */
[----:B----4-:R-:W-:Y:S01]  /*26a0*/  FMNMX R37, R75, R20, !PT ;  /* 0x000000144b257209 */ /* 0x010fe20007800000 */
[----:B---3--:R-:W-:Y:S01]  /*26b0*/  @!P3 FMUL R32, R32, R32 ;  /* 0x000000202020b220 */ /* 0x008fe20000400000 */
[----:B------:R-:W-:Y:S02]  /*26c0*/  FSETP.GEU.AND P3, PT, R52, -126, PT ;  /* 0xc2fc00003400780b */ /* 0x000fe40003f6e000 */
[----:B------:R-:W-:-:S03]  /*26d0*/  FMNMX R20, R78, R37, !PT ;  /* 0x000000254e147209 */ /* 0x000fc60007800000 */
[----:B------:R-:W2:Y:S01]  /*26e0*/  MUFU.EX2 R22, R22 ;  /* 0x0000001600167308 */ /* 0x000ea20000000800 */
[----:B------:R-:W-:Y:S01]  /*26f0*/  FMNMX R37, R79, R20, !PT ;  /* 0x000000144f257209 */ /* 0x000fe20007800000 */
[----:B-----5:R-:W-:Y:S01]  /*2700*/  @!P2 FMUL R23, R23, R23 ;  /* 0x000000171717a220 */ /* 0x020fe20000400000 */
[----:B------:R-:W-:Y:S01]  /*2710*/  FSETP.GEU.AND P2, PT, R49, -126, PT ;  /* 0xc2fc00003100780b */ /* 0x000fe20003f4e000 */
[----:B------:R-:W-:Y:S01]  /*2720*/  @!P4 FMUL R40, R40, 0.5 ;  /* 0x3f0000002828c820 */ /* 0x000fe20000400000 */
[----:B------:R-:W-:-:S03]  /*2730*/  FMNMX R20, R82, R37, !PT ;  /* 0x0000002552147209 */ /* 0x000fc60007800000 */
[----:B------:R3:W4:Y:S01]  /*2740*/  MUFU.EX2 R27, R45 ;  /* 0x0000002d001b7308 */ /* 0x0007220000000800 */
[----:B-1----:R-:W-:Y:S01]  /*2750*/  @!P1 FMUL R36, R36, R36 ;  /* 0x0000002424249220 */ /* 0x002fe20000400000 */
[----:B------:R-:W-:Y:S01]  /*2760*/  FSETP.GEU.AND P1, PT, R60, -126, PT ;  /* 0xc2fc00003c00780b */ /* 0x000fe20003f2e000 */
[----:B------:R-:W-:Y:S01]  /*2770*/  @!P3 FMUL R52, R52, 0.5 ;  /* 0x3f0000003434b820 */ /* 0x000fe20000400000 */
[----:B------:R-:W-:-:S04]  /*2780*/  FMNMX R41, R83, R20, !PT ;  /* 0x0000001453297209 */ /* 0x000fc80007800000 */
[----:B------:R-:W-:Y:S01]  /*2790*/  FMNMX R20, R86, R41, !PT ;  /* 0x0000002956147209 */ /* 0x000fe20007800000 */
[----:B--2---:R-:W-:Y:S01]  /*27a0*/  @!P5 FMUL R22, R22, R22 ;  /* 0x000000161616d220 */ /* 0x004fe20000400000 */
[----:B------:R-:W-:Y:S01]  /*27b0*/  FSETP.GEU.AND P5, PT, R56, -126, PT ;  /* 0xc2fc00003800780b */ /* 0x000fe20003fae000 */
[----:B------:R-:W1:Y:S01]  /*27c0*/  MUFU.EX2 R40, R40 ;  /* 0x0000002800287308 */ /* 0x000e620000000800 */
[----:B------:R-:W-:Y:S01]  /*27d0*/  @!P2 FMUL R49, R49, 0.5 ;  /* 0x3f0000003131a820 */ /* 0x000fe20000400000 */
[----:B------:R-:W-:Y:S01]  /*27e0*/  FMNMX R20, R87, R20, !PT ;  /* 0x0000001457147209 */ /* 0x000fe20007800000 */
[--C-:B---3--:R-:W-:Y:S01]  /*27f0*/  FFMA R45, R64, UR6, -R15.reuse ;  /* 0x00000006402d7c23 */ /* 0x108fe2000800080f */
[----:B------:R-:W-:Y:S01]  /*2800*/  @!P1 FMUL R60, R60, 0.5 ;  /* 0x3f0000003c3c9820 */ /* 0x000fe20000400000 */
[----:B------:R-:W-:Y:S01]  /*2810*/  FFMA R64, R77, UR6, -R15 ;  /* 0x000000064d407c23 */ /* 0x000fe2000800080f */
[----:B----4-:R-:W-:Y:S01]  /*2820*/  @!P6 FMUL R27, R27, R27 ;  /* 0x0000001b1b1be220 */ /* 0x010fe20000400000 */
[----:B------:R-:W-:Y:S01]  /*2830*/  FSETP.GEU.AND P6, PT, R44, -126, PT ;  /* 0xc2fc00002c00780b */ /* 0x000fe20003fce000 */
[----:B------:R2:W3:Y:S04]  /*2840*/  MUFU.EX2 R41, R60 ;  /* 0x0000003c00297308 */ /* 0x0004e80000000800 */
[----:B------:R-:W-:-:S04]  /*2850*/  @!P5 FMUL R56, R56, 0.5 ;  /* 0x3f0000003838d820 */ /* 0x000fc80000400000 */
[----:B------:R4:W5:Y:S01]  /*2860*/  MUFU.EX2 R33, R52 ;  /* 0x0000003400217308 */ /* 0x0009620000000800 */
[----:B-1----:R-:W-:Y:S01]  /*2870*/  @!P4 FMUL R40, R40, R40 ;  /* 0x000000282828c220 */ /* 0x002fe20000400000 */
[----:B--2---:R-:W-:Y:S02]  /*2880*/  FFMA R60, R73, UR6, -R15 ;  /* 0x00000006493c7c23 */ /* 0x004fe4000800080f */
[----:B------:R-:W-:-:S04]  /*2890*/  @!P6 FMUL R44, R44, 0.5 ;  /* 0x3f0000002c2ce820 */ /* 0x000fc80000400000 */
[----:B------:R1:W2:Y:S01]  /*28a0*/  MUFU.EX2 R29, R49 ;  /* 0x00000031001d7308 */ /* 0x0002a20000000800 */
[--C-:B----4-:R-:W-:Y:S01]  /*28b0*/  FFMA R52, R65, UR6, -R15.reuse ;  /* 0x0000000641347c23 */ /* 0x110fe2000800080f */
[----:B---3--:R-:W-:Y:S01]  /*28c0*/  @!P1 FMUL R41, R41, R41 ;  /* 0x0000002929299220 */ /* 0x008fe20000400000 */
[----:B------:R-:W-:Y:S01]  /*28d0*/  FSETP.GEU.AND P1, PT, R57, -126, PT ;  /* 0xc2fc00003900780b */ /* 0x000fe20003f2e000 */
[----:B------:R-:W-:Y:S02]  /*28e0*/  FFMA R65, R85, UR6, -R15 ;  /* 0x0000000655417c23 */ /* 0x000fe4000800080f */
[----:B------:R-:W-:Y:S02]  /*28f0*/  FSETP.GEU.AND P4, PT, R52, -126, PT ;  /* 0xc2fc00003400780b */ /* 0x000fe40003f8e000 */
[----:B------:R3:W4:Y:S01]  /*2900*/  MUFU.EX2 R37, R56 ;  /* 0x0000003800257308 */ /* 0x0007220000000800 */
[----:B-1----:R-:W1:Y:S01]  /*2910*/  SHFL.BFLY PT, R49, R20, 0x1, 0x1f ;  /* 0x0c201f0014317f89 */ /* 0x002e6200000e0000 */
[----:B-----5:R-:W-:Y:S01]  /*2920*/  @!P3 FMUL R33, R33, R33 ;  /* 0x000000212121b220 */ /* 0x020fe20000400000 */
[----:B------:R-:W-:-:S05]  /*2930*/  FSETP.GEU.AND P3, PT, R45, -126, PT ;  /* 0xc2fc00002d00780b */ /* 0x000fca0003f6e000 */
[----:B------:R-:W5:Y:S01]  /*2940*/  MUFU.EX2 R44, R44 ;  /* 0x0000002c002c7308 */ /* 0x000f620000000800 */
[----:B--2---:R-:W-:Y:S01]  /*2950*/  @!P2 FMUL R29, R29, R29 ;  /* 0x0000001d1d1da220 */ /* 0x004fe20000400000 */
[----:B------:R-:W-:Y:S01]  /*2960*/  @!P1 FMUL R57, R57, 0.5 ;  /* 0x3f00000039399820 */ /* 0x000fe20000400000 */
[----:B------:R-:W-:Y:S01]  /*2970*/  FSETP.GEU.AND P2, PT, R48, -126, PT ;  /* 0xc2fc00003000780b */ /* 0x000fe20003f4e000 */
[----:B---3--:R-:W-:Y:S01]  /*2980*/  FFMA R56, R69, UR6, -R15 ;  /* 0x0000000645387c23 */ /* 0x008fe2000800080f */
[----:B------:R-:W-:-:S03]  /*2990*/  @!P4 FMUL R52, R52, 0.5 ;  /* 0x3f0000003434c820 */ /* 0x000fc60000400000 */
[----:B------:R-:W2:Y:S01]  /*29a0*/  MUFU.EX2 R57, R57 ;  /* 0x0000003900397308 */ /* 0x000ea20000000800 */
[----:B----4-:R-:W-:Y:S01]  /*29b0*/  @!P5 FMUL R37, R37, R37 ;  /* 0x000000252525d220 */ /* 0x010fe20000400000 */
[----:B------:R-:W-:Y:S01]  /*29c0*/  FSETP.GEU.AND P5, PT, R68, -126, PT ;  /* 0xc2fc00004400780b */ /* 0x000fe20003fae000 */
[----:B------:R-:W-:-:S05]  /*29d0*/  @!P3 FMUL R45, R45, 0.5 ;  /* 0x3f0000002d2db820 */ /* 0x000fca0000400000 */
[----:B------:R-:W3:Y:S01]  /*29e0*/  MUFU.EX2 R52, R52 ;  /* 0x0000003400347308 */ /* 0x000ee20000000800 */
[----:B-----5:R-:W-:Y:S01]  /*29f0*/  @!P6 FMUL R44, R44, R44 ;  /* 0x0000002c2c2ce220 */ /* 0x020fe20000400000 */
[----:B------:R-:W-:Y:S01]  /*2a00*/  FSETP.GEU.AND P6, PT, R56, -126, PT ;  /* 0xc2fc00003800780b */ /* 0x000fe20003fce000 */
[----:B------:R-:W-:Y:S01]  /*2a10*/  @!P2 FMUL R48, R48, 0.5 ;  /* 0x3f0000003030a820 */ /* 0x000fe20000400000 */
[----:B-1----:R-:W-:-:S03]  /*2a20*/  FMNMX R20, R20, R49, !PT ;  /* 0x0000003114147209 */ /* 0x002fc60007800000 */
[----:B------:R-:W-:Y:S01]  /*2a30*/  @!P5 FMUL R68, R68, 0.5 ;  /* 0x3f0000004444d820 */ /* 0x000fe20000400000 */
[----:B------:R-:W1:Y:S01]  /*2a40*/  MUFU.EX2 R45, R45 ;  /* 0x0000002d002d7308 */ /* 0x000e620000000800 */
[----:B------:R-:W4:Y:S01]  /*2a50*/  SHFL.BFLY PT, R61, R20, 0x2, 0x1f ;  /* 0x0c401f00143d7f89 */ /* 0x000f2200000e0000 */
[----:B--2---:R-:W-:-:S05]  /*2a60*/  @!P1 FMUL R57, R57, R57 ;  /* 0x0000003939399220 */ /* 0x004fca0000400000 */
[----:B------:R-:W-:Y:S01]  /*2a70*/  @!P6 FMUL R56, R56, 0.5 ;  /* 0x3f0000003838e820 */ /* 0x000fe20000400000 */
[----:B------:R2:W5:Y:S01]  /*2a80*/  MUFU.EX2 R49, R68 ;  /* 0x0000004400317308 */ /* 0x0005620000000800 */
[----:B---3--:R-:W-:Y:S01]  /*2a90*/  @!P4 FMUL R52, R52, R52 ;  /* 0x000000343434c220 */ /* 0x008fe20000400000 */
[----:B------:R-:W-:-:S06]  /*2aa0*/  FSETP.GEU.AND P4, PT, R64, -126, PT ;  /* 0xc2fc00004000780b */ /* 0x000fcc0003f8e000 */
[----:B------:R-:W3:Y:S01]  /*2ab0*/  MUFU.EX2 R48, R48 ;  /* 0x0000003000307308 */ /* 0x000ee20000000800 */
[----:B--2---:R-:W-:Y:S01]  /*2ac0*/  FFMA R68, R81, UR6, -R15 ;  /* 0x0000000651447c23 */ /* 0x004fe2000800080f */
[----:B-1----:R-:W-:Y:S01]  /*2ad0*/  @!P3 FMUL R45, R45, R45 ;  /* 0x0000002d2d2db220 */ /* 0x002fe20000400000 */
[----:B------:R-:W-:-:S03]  /*2ae0*/  FSETP.GEU.AND P3, PT, R53, -126, PT ;  /* 0xc2fc00003500780b */ /* 0x000fc60003f6e000 */
[----:B------:R-:W-:Y:S01]  /*2af0*/  FSETP.GEU.AND P1, PT, R68, -126, PT ;  /* 0xc2fc00004400780b */ /* 0x000fe20003f2e000 */
[----:B------:R-:W-:Y:S01]  /*2b00*/  @!P4 FMUL R64, R64, 0.5 ;  /* 0x3f0000004040c820 */ /* 0x000fe20000400000 */
[----:B------:R-:W1:Y:S01]  /*2b10*/  MUFU.EX2 R56, R56 ;  /* 0x0000003800387308 */ /* 0x000e620000000800 */
[----:B-----5:R-:W-:Y:S01]  /*2b20*/  @!P5 FMUL R49, R49, R49 ;  /* 0x000000313131d220 */ /* 0x020fe20000400000 */
[----:B------:R-:W-:Y:S02]  /*2b30*/  FSETP.GEU.AND P5, PT, R80, -126, PT ;  /* 0xc2fc00005000780b */ /* 0x000fe40003fae000 */
[----:B----4-:R-:W-:-:S04]  /*2b40*/  FMNMX R20, R20, R61, !PT ;  /* 0x0000003d14147209 */ /* 0x010fc80007800000 */
[----:B------:R-:W-:Y:S01]  /*2b50*/  @!P3 FMUL R53, R53, 0.5 ;  /* 0x3f0000003535b820 */ /* 0x000fe20000400000 */
[----:B---3--:R-:W-:Y:S01]  /*2b60*/  @!P2 FMUL R48, R48, R48 ;  /* 0x000000303030a220 */ /* 0x008fe20000400000 */
[----:B------:R-:W-:Y:S01]  /*2b70*/  FSETP.GEU.AND P2, PT, R60, -126, PT ;  /* 0xc2fc00003c00780b */ /* 0x000fe20003f4e000 */
[----:B------:R-:W-:Y:S01]  /*2b80*/  @!P1 FMUL R68, R68, 0.5 ;  /* 0x3f00000044449820 */ /* 0x000fe20000400000 */
[----:B------:R-:W2:Y:S03]  /*2b90*/  MUFU.EX2 R64, R64 ;  /* 0x0000004000407308 */ /* 0x000ea60000000800 */
[----:B------:R-:W-:Y:S01]  /*2ba0*/  @!P5 FMUL R80, R80, 0.5 ;  /* 0x3f0000005050d820 */ /* 0x000fe20000400000 */
[----:B-1----:R-:W-:Y:S01]  /*2bb0*/  @!P6 FMUL R56, R56, R56 ;  /* 0x000000383838e220 */ /* 0x002fe20000400000 */
[----:B------:R-:W-:-:S03]  /*2bc0*/  FSETP.NEU.AND P6, PT, R20, -INF , PT ;  /* 0xff8000001400780b */ /* 0x000fc60003fcd000 */
[----:B------:R-:W1:Y:S01]  /*2bd0*/  MUFU.EX2 R68, R68 ;  /* 0x0000004400447308 */ /* 0x000e620000000800 */
[----:B------:R-:W-:Y:S02]  /*2be0*/  FSEL R69, R20, RZ, P6 ;  /* 0x000000ff14457208 */ /* 0x000fe40003000000 */
[----:B------:R-:W-:Y:S01]  /*2bf0*/  @!P2 FMUL R60, R60, 0.5 ;  /* 0x3f0000003c3ca820 */ /* 0x000fe20000400000 */
[----:B------:R-:W-:Y:S02]  /*2c00*/  FSETP.GEU.AND P6, PT, R72, -126, PT ;  /* 0xc2fc00004800780b */ /* 0x000fe40003fce000 */
[----:B------:R-:W-:Y:S02]  /*2c10*/  FMUL R15, R69, UR6 ;  /* 0x00000006450f7c20 */ /* 0x000fe40008400000 */
[----:B------:R-:W3:Y:S01]  /*2c20*/  MUFU.EX2 R53, R53 ;  /* 0x0000003500357308 */ /* 0x000ee20000000800 */
[----:B--2---:R-:W-:Y:S01]  /*2c30*/  @!P4 FMUL R64, R64, R64 ;  /* 0x000000404040c220 */ /* 0x004fe20000400000 */
[--C-:B------:R-:W-:Y:S01]  /*2c40*/  FFMA R76, R89, UR6, -R15.reuse ;  /* 0x00000006594c7c23 */ /* 0x100fe2000800080f */
[--C-:B------:R-:W-:Y:S01]  /*2c50*/  FFMA R88, R88, UR6, -R15.reuse ;  /* 0x0000000658587c23 */ /* 0x100fe2000800080f */
[--C-:B------:R-:W-:Y:S01]  /*2c60*/  FFMA R30, R30, UR6, -R15.reuse ;  /* 0x000000061e1e7c23 */ /* 0x100fe2000800080f */
[--C-:B------:R-:W-:Y:S01]  /*2c70*/  FFMA R90, R43, UR6, -R15.reuse ;  /* 0x000000062b5a7c23 */ /* 0x100fe2000800080f */
[----:B------:R-:W-:-:S02]  /*2c80*/  FFMA R34, R34, UR6, -R15 ;  /* 0x0000000622227c23 */ /* 0x000fc4000800080f */
[----:B------:R2:W4:Y:S01]  /*2c90*/  MUFU.EX2 R61, R80 ;  /* 0x00000050003d7308 */ /* 0x0005220000000800 */
[----:B-1----:R-:W-:Y:S01]  /*2ca0*/  @!P1 FMUL R68, R68, R68 ;  /* 0x0000004444449220 */ /* 0x002fe20000400000 */
[----:B------:R-:W-:Y:S01]  /*2cb0*/  FSETP.GEU.AND P4, PT, R76, -126, PT ;  /* 0xc2fc00004c00780b */ /* 0x000fe20003f8e000 */
[----:B------:R-:W-:Y:S01]  /*2cc0*/  @!P6 FMUL R72, R72, 0.5 ;  /* 0x3f0000004848e820 */ /* 0x000fe20000400000 */
[--C-:B------:R-:W-:Y:S01]  /*2cd0*/  FFMA R38, R38, UR6, -R15.reuse ;  /* 0x0000000626267c23 */ /* 0x100fe2000800080f */
[--C-:B------:R-:W-:Y:S01]  /*2ce0*/  FFMA R84, R35, UR6, -R15.reuse ;  /* 0x0000000623547c23 */ /* 0x100fe2000800080f */
[--C-:B------:R-:W-:Y:S01]  /*2cf0*/  FFMA R42, R42, UR6, -R15.reuse ;  /* 0x000000062a2a7c23 */ /* 0x100fe2000800080f */
[--C-:B------:R-:W-:Y:S01]  /*2d00*/  FFMA R46, R46, UR6, -R15.reuse ;  /* 0x000000062e2e7c23 */ /* 0x100fe2000800080f */
[----:B------:R-:W1:Y:S01]  /*2d10*/  MUFU.EX2 R60, R60 ;  /* 0x0000003c003c7308 */ /* 0x000e620000000800 */
[--C-:B--2---:R-:W-:Y:S01]  /*2d20*/  FFMA R80, R31, UR6, -R15.reuse ;  /* 0x000000061f507c23 */ /* 0x104fe2000800080f */
[----:B---3--:R-:W-:Y:S01]  /*2d30*/  @!P3 FMUL R53, R53, R53 ;  /* 0x000000353535b220 */ /* 0x008fe20000400000 */
[----:B------:R-:W-:Y:S01]  /*2d40*/  FSETP.GEU.AND P3, PT, R88, -126, PT ;  /* 0xc2fc00005800780b */ /* 0x000fe20003f6e000 */
[--C-:B------:R-:W-:Y:S01]  /*2d50*/  FFMA R50, R50, UR6, -R15.reuse ;  /* 0x0000000632327c23 */ /* 0x100fe2000800080f */
[--C-:B------:R-:W-:Y:S01]  /*2d60*/  FFMA R92, R47, UR6, -R15.reuse ;  /* 0x000000062f5c7c23 */ /* 0x100fe2000800080f */
[----:B------:R-:W-:Y:S01]  /*2d70*/  FSETP.GEU.AND P1, PT, R80, -126, PT ;  /* 0xc2fc00005000780b */ /* 0x000fe20003f2e000 */
[----:B------:R-:W-:Y:S01]  /*2d80*/  @!P4 FMUL R76, R76, 0.5 ;  /* 0x3f0000004c4cc820 */ /* 0x000fe20000400000 */
[----:B------:R-:W2:Y:S01]  /*2d90*/  MUFU.EX2 R72, R72 ;  /* 0x0000004800487308 */ /* 0x000ea20000000800 */
[----:B----4-:R-:W-:Y:S01]  /*2da0*/  @!P5 FMUL R61, R61, R61 ;  /* 0x0000003d3d3dd220 */ /* 0x010fe20000400000 */
[----:B------:R-:W-:Y:S01]  /*2db0*/  FSETP.GEU.AND P5, PT, R30, -126, PT ;  /* 0xc2fc00001e00780b */ /* 0x000fe20003fae000 */
[--C-:B------:R-:W-:Y:S01]  /*2dc0*/  FFMA R94, R58, UR6, -R15.reuse ;  /* 0x000000063a5e7c23 */ /* 0x100fe2000800080f */
[--C-:B------:R-:W-:Y:S01]  /*2dd0*/  FFMA R69, R67, UR6, -R15.reuse ;  /* 0x0000000643457c23 */ /* 0x100fe2000800080f */
[--C-:B------:R-:W-:Y:S01]  /*2de0*/  FFMA R54, R54, UR6, -R15.reuse ;  /* 0x0000000636367c23 */ /* 0x100fe2000800080f */
[--C-:B------:R-:W-:Y:S01]  /*2df0*/  FFMA R73, R83, UR6, -R15.reuse ;  /* 0x0000000653497c23 */ /* 0x100fe2000800080f */
[--C-:B------:R-:W-:Y:S01]  /*2e00*/  FFMA R74, R74, UR6, -R15.reuse ;  /* 0x000000064a4a7c23 */ /* 0x100fe2000800080f */
[----:B------:R-:W-:Y:S01]  /*2e10*/  @!P3 FMUL R88, R88, 0.5 ;  /* 0x3f0000005858b820 */ /* 0x000fe20000400000 */
[----:B-1----:R-:W-:Y:S01]  /*2e20*/  @!P2 FMUL R60, R60, R60 ;  /* 0x0000003c3c3ca220 */ /* 0x002fe20000400000 */
[----:B------:R-:W-:Y:S01]  /*2e30*/  FSETP.GEU.AND P2, PT, R65, -126, PT ;  /* 0xc2fc00004100780b */ /* 0x000fe20003f4e000 */
[----:B------:R-:W-:Y:S01]  /*2e40*/  @!P1 FMUL R80, R80, 0.5 ;  /* 0x3f00000050509820 */ /* 0x000fe20000400000 */
[----:B------:R-:W1:Y:S01]  /*2e50*/  MUFU.EX2 R76, R76 ;  /* 0x0000004c004c7308 */ /* 0x000e620000000800 */
[--C-:B------:R-:W-:Y:S01]  /*2e60*/  FFMA R77, R79, UR6, -R15.reuse ;  /* 0x000000064f4d7c23 */ /* 0x100fe2000800080f */
[--C-:B------:R-:W-:Y:S01]  /*2e70*/  FFMA R96, R86, UR6, -R15.reuse ;  /* 0x0000000656607c23 */ /* 0x100fe2000800080f */
[----:B------:R-:W-:Y:S01]  /*2e80*/  @!P5 FMUL R30, R30, 0.5 ;  /* 0x3f0000001e1ed820 */ /* 0x000fe20000400000 */
[----:B------:R-:W-:Y:S01]  /*2e90*/  FFMA R79, R87, UR6, -R15 ;  /* 0x00000006574f7c23 */ /* 0x000fe2000800080f */
[----:B--2---:R-:W-:Y:S01]  /*2ea0*/  @!P6 FMUL R72, R72, R72 ;  /* 0x000000484848e220 */ /* 0x004fe20000400000 */
[----:B------:R-:W-:Y:S01]  /*2eb0*/  FSETP.GEU.AND P6, PT, R34, -126, PT ;  /* 0xc2fc00002200780b */ /* 0x000fe20003fce000 */
[----:B------:R-:W-:Y:S01]  /*2ec0*/  FADD R81, R36, R61 ;  /* 0x0000003d24517221 */ /* 0x000fe20000000000 */
[----:B------:R-:W2:Y:S01]  /*2ed0*/  MUFU.EX2 R80, R80 ;  /* 0x0000005000507308 */ /* 0x000ea20000000800 */
[----:B------:R-:W-:Y:S01]  /*2ee0*/  FADD R85, R29, R68 ;  /* 0x000000441d557221 */ /* 0x000fe20000000000 */
[----:B------:R-:W-:Y:S01]  /*2ef0*/  FADD R83, R22, R53 ;  /* 0x0000003516537221 */ /* 0x000fe20000000000 */
[----:B------:R-:W-:Y:S01]  /*2f00*/  @!P2 FMUL R65, R65, 0.5 ;  /* 0x3f0000004141a820 */ /* 0x000fe20000400000 */
[----:B------:R-:W-:-:S04]  /*2f10*/  F2FP.F16.F32.PACK_AB R36, R29, R36 ;  /* 0x000000241d24723e */ /* 0x000fc800000000ff */
[----:B------:R3:W4:Y:S01]  /*2f20*/  MUFU.EX2 R31, R88 ;  /* 0x00000058001f7308 */ /* 0x0007220000000800 */
[----:B-1----:R-:W-:Y:S02]  /*2f30*/  @!P4 FMUL R76, R76, R76 ;  /* 0x0000004c4c4cc220 */ /* 0x002fe40000400000 */
[----:B------:R-:W-:-:S05]  /*2f40*/  @!P6 FMUL R34, R34, 0.5 ;  /* 0x3f0000002222e820 */ /* 0x000fca0000400000 */
[----:B------:R-:W1:Y:S01]  /*2f50*/  MUFU.EX2 R65, R65 ;  /* 0x0000004100417308 */ /* 0x000e620000000800 */
[----:B---3--:R-:W-:Y:S01]  /*2f60*/  FFMA R88, R39, UR6, -R15 ;  /* 0x0000000627587c23 */ /* 0x008fe2000800080f */
[----:B--2---:R-:W-:Y:S01]  /*2f70*/  @!P1 FMUL R80, R80, R80 ;  /* 0x0000005050509220 */ /* 0x004fe20000400000 */
[----:B------:R-:W-:-:S03]  /*2f80*/  FSETP.GEU.AND P1, PT, R90, -126, PT ;  /* 0xc2fc00005a00780b */ /* 0x000fc60003f2e000 */
[----:B------:R-:W-:Y:S02]  /*2f90*/  FSETP.GEU.AND P4, PT, R88, -126, PT ;  /* 0xc2fc00005800780b */ /* 0x000fe40003f8e000 */
[----:B------:R2:W3:Y:S01]  /*2fa0*/  MUFU.EX2 R35, R30 ;  /* 0x0000001e00237308 */ /* 0x0004e20000000800 */
[----:B----4-:R-:W-:Y:S01]  /*2fb0*/  @!P3 FMUL R31, R31, R31 ;  /* 0x0000001f1f1fb220 */ /* 0x010fe20000400000 */
[----:B------:R-:W-:-:S06]  /*2fc0*/  FSETP.GEU.AND P3, PT, R38, -126, PT ;  /* 0xc2fc00002600780b */ /* 0x000fcc0003f6e000 */
[----:B------:R-:W-:Y:S01]  /*2fd0*/  @!P1 FMUL R90, R90, 0.5 ;  /* 0x3f0000005a5a9820 */ /* 0x000fe20000400000 */
[----:B-1----:R-:W-:Y:S01]  /*2fe0*/  @!P2 FMUL R65, R65, R65 ;  /* 0x000000414141a220 */ /* 0x002fe20000400000 */
[----:B------:R-:W-:Y:S01]  /*2ff0*/  FSETP.GEU.AND P2, PT, R84, -126, PT ;  /* 0xc2fc00005400780b */ /* 0x000fe20003f4e000 */
[----:B------:R-:W-:Y:S01]  /*3000*/  @!P4 FMUL R88, R88, 0.5 ;  /* 0x3f0000005858c820 */ /* 0x000fe20000400000 */
[----:B------:R1:W4:Y:S01]  /*3010*/  MUFU.EX2 R39, R34 ;  /* 0x0000002200277308 */ /* 0x0003220000000800 */
[----:B--2---:R-:W-:Y:S02]  /*3020*/  FFMA R30, R51, UR6, -R15 ;  /* 0x00000006331e7c23 */ /* 0x004fe4000800080f */
[----:B------:R-:W-:Y:S01]  /*3030*/  @!P3 FMUL R38, R38, 0.5 ;  /* 0x3f0000002626b820 */ /* 0x000fe20000400000 */
[----:B---3--:R-:W-:Y:S01]  /*3040*/  @!P5 FMUL R35, R35, R35 ;  /* 0x000000232323d220 */ /* 0x008fe20000400000 */
[----:B------:R-:W-:-:S03]  /*3050*/  FSETP.GEU.AND P5, PT, R42, -126, PT ;  /* 0xc2fc00002a00780b */ /* 0x000fc60003fae000 */
[----:B------:R-:W2:Y:S01]  /*3060*/  MUFU.EX2 R90, R90 ;  /* 0x0000005a005a7308 */ /* 0x000ea20000000800 */
[----:B-1----:R-:W-:Y:S02]  /*3070*/  FFMA R34, R55, UR6, -R15 ;  /* 0x0000000637227c23 */ /* 0x002fe4000800080f */
[----:B------:R-:W-:-:S05]  /*3080*/  @!P2 FMUL R84, R84, 0.5 ;  /* 0x3f0000005454a820 */ /* 0x000fca0000400000 */
[----:B------:R1:W3:Y:S01]  /*3090*/  MUFU.EX2 R43, R38 ;  /* 0x00000026002b7308 */ /* 0x0002e20000000800 */
[----:B----4-:R-:W-:Y:S01]  /*30a0*/  @!P6 FMUL R39, R39, R39 ;  /* 0x000000272727e220 */ /* 0x010fe20000400000 */
[----:B------:R-:W-:Y:S01]  /*30b0*/  FSETP.GEU.AND P6, PT, R46, -126, PT ;  /* 0xc2fc00002e00780b */ /* 0x000fe20003fce000 */
[----:B------:R-:W-:-:S05]  /*30c0*/  @!P5 FMUL R42, R42, 0.5 ;  /* 0x3f0000002a2ad820 */ /* 0x000fca0000400000 */
[----:B------:R-:W4:Y:S01]  /*30d0*/  MUFU.EX2 R88, R88 ;  /* 0x0000005800587308 */ /* 0x000f220000000800 */
[----:B--2---:R-:W-:Y:S01]  /*30e0*/  @!P1 FMUL R90, R90, R90 ;  /* 0x0000005a5a5a9220 */ /* 0x004fe20000400000 */
[----:B------:R-:W-:Y:S01]  /*30f0*/  FSETP.GEU.AND P1, PT, R34, -126, PT ;  /* 0xc2fc00002200780b */ /* 0x000fe20003f2e000 */
[----:B-1----:R-:W-:-:S04]  /*3100*/  FFMA R38, R59, UR6, -R15 ;  /* 0x000000063b267c23 */ /* 0x002fc8000800080f */
[----:B------:R-:W-:Y:S01]  /*3110*/  @!P6 FMUL R46, R46, 0.5 ;  /* 0x3f0000002e2ee820 */ /* 0x000fe20000400000 */
[----:B------:R-:W1:Y:S01]  /*3120*/  MUFU.EX2 R84, R84 ;  /* 0x0000005400547308 */ /* 0x000e620000000800 */
[----:B---3--:R-:W-:Y:S01]  /*3130*/  @!P3 FMUL R43, R43, R43 ;  /* 0x0000002b2b2bb220 */ /* 0x008fe20000400000 */
[----:B------:R-:W-:-:S05]  /*3140*/  FSETP.GEU.AND P3, PT, R50, -126, PT ;  /* 0xc2fc00003200780b */ /* 0x000fca0003f6e000 */
[----:B------:R-:W-:Y:S01]  /*3150*/  @!P1 FMUL R34, R34, 0.5 ;  /* 0x3f00000022229820 */ /* 0x000fe20000400000 */
[----:B------:R2:W3:Y:S01]  /*3160*/  MUFU.EX2 R47, R42 ;  /* 0x0000002a002f7308 */ /* 0x0004e20000000800 */
[----:B----4-:R-:W-:Y:S01]  /*3170*/  @!P4 FMUL R88, R88, R88 ;  /* 0x000000585858c220 */ /* 0x010fe20000400000 */
[----:B------:R-:W-:-:S05]  /*3180*/  FSETP.GEU.AND P4, PT, R30, -126, PT ;  /* 0xc2fc00001e00780b */ /* 0x000fca0003f8e000 */
[----:B------:R-:W-:Y:S01]  /*3190*/  @!P3 FMUL R50, R50, 0.5 ;  /* 0x3f0000003232b820 */ /* 0x000fe20000400000 */
[----:B------:R4:W5:Y:S01]  /*31a0*/  MUFU.EX2 R51, R46 ;  /* 0x0000002e00337308 */ /* 0x0009620000000800 */
[----:B-1----:R-:W-:Y:S01]  /*31b0*/  @!P2 FMUL R84, R84, R84 ;  /* 0x000000545454a220 */ /* 0x002fe20000400000 */
[----:B------:R-:W-:Y:S01]  /*31c0*/  FSETP.GEU.AND P2, PT, R92, -126, PT ;  /* 0xc2fc00005c00780b */ /* 0x000fe20003f4e000 */
[----:B--2---:R-:W-:-:S03]  /*31d0*/  FFMA R42, R62, UR6, -R15 ;  /* 0x000000063e2a7c23 */ /* 0x004fc6000800080f */
[----:B------:R-:W-:Y:S01]  /*31e0*/  F2FP.F16.F32.PACK_AB R29, R84, R39 ;  /* 0x00000027541d723e */ /* 0x000fe200000000ff */
[----:B------:R-:W-:Y:S01]  /*31f0*/  @!P4 FMUL R30, R30, 0.5 ;  /* 0x3f0000001e1ec820 */ /* 0x000fe20000400000 */
[----:B------:R1:W2:Y:S01]  /*3200*/  MUFU.EX2 R62, R34 ;  /* 0x00000022003e7308 */ /* 0x0002a20000000800 */
[----:B---3--:R-:W-:Y:S01]  /*3210*/  @!P5 FMUL R47, R47, R47 ;  /* 0x0000002f2f2fd220 */ /* 0x008fe20000400000 */
[----:B------:R-:W-:Y:S01]  /*3220*/  FSETP.GEU.AND P5, PT, R54, -126, PT ;  /* 0xc2fc00003600780b */ /* 0x000fe20003fae000 */
[----:B----4-:R-:W-:-:S04]  /*3230*/  FFMA R46, R66, UR6, -R15 ;  /* 0x00000006422e7c23 */ /* 0x010fc8000800080f */
[----:B------:R-:W-:Y:S01]  /*3240*/  @!P2 FMUL R92, R92, 0.5 ;  /* 0x3f0000005c5ca820 */ /* 0x000fe20000400000 */
[----:B------:R-:W3:Y:S01]  /*3250*/  MUFU.EX2 R55, R50 ;  /* 0x0000003200377308 */ /* 0x000ee20000000800 */
[----:B-----5:R-:W-:Y:S01]  /*3260*/  @!P6 FMUL R51, R51, R51 ;  /* 0x000000333333e220 */ /* 0x020fe20000400000 */
[----:B------:R-:W-:Y:S01]  /*3270*/  FSETP.GEU.AND P6, PT, R94, -126, PT ;  /* 0xc2fc00005e00780b */ /* 0x000fe20003fce000 */
[----:B-1----:R-:W-:-:S04]  /*3280*/  FFMA R34, R70, UR6, -R15 ;  /* 0x0000000646227c23 */ /* 0x002fc8000800080f */
[----:B------:R-:W-:Y:S01]  /*3290*/  @!P5 FMUL R54, R54, 0.5 ;  /* 0x3f0000003636d820 */ /* 0x000fe20000400000 */
[----:B------:R1:W4:Y:S01]  /*32a0*/  MUFU.EX2 R58, R30 ;  /* 0x0000001e003a7308 */ /* 0x0003220000000800 */
[----:B--2---:R-:W-:Y:S01]  /*32b0*/  @!P1 FMUL R62, R62, R62 ;  /* 0x0000003e3e3e9220 */ /* 0x004fe20000400000 */
[----:B------:R-:W-:-:S05]  /*32c0*/  FSETP.GEU.AND P1, PT, R69, -126, PT ;  /* 0xc2fc00004500780b */ /* 0x000fca0003f2e000 */
[----:B------:R-:W-:Y:S01]  /*32d0*/  @!P6 FMUL R94, R94, 0.5 ;  /* 0x3f0000005e5ee820 */ /* 0x000fe20000400000 */
[----:B------:R-:W2:Y:S01]  /*32e0*/  MUFU.EX2 R92, R92 ;  /* 0x0000005c005c7308 */ /* 0x000ea20000000800 */
[----:B-1----:R-:W-:Y:S01]  /*32f0*/  FFMA R30, R63, UR6, -R15 ;  /* 0x000000063f1e7c23 */ /* 0x002fe2000800080f */
[----:B---3--:R-:W-:Y:S01]  /*3300*/  @!P3 FMUL R55, R55, R55 ;  /* 0x000000373737b220 */ /* 0x008fe20000400000 */
[----:B------:R-:W-:-:S04]  /*3310*/  FSETP.GEU.AND P3, PT, R42, -126, PT ;  /* 0xc2fc00002a00780b */ /* 0x000fc80003f6e000 */
[----:B------:R-:W-:Y:S01]  /*3320*/  @!P1 FMUL R69, R69, 0.5 ;  /* 0x3f00000045459820 */ /* 0x000fe20000400000 */
[----:B------:R-:W1:Y:S01]  /*3330*/  MUFU.EX2 R59, R54 ;  /* 0x00000036003b7308 */ /* 0x000e620000000800 */
[----:B----4-:R-:W-:Y:S01]  /*3340*/  @!P4 FMUL R58, R58, R58 ;  /* 0x0000003a3a3ac220 */ /* 0x010fe20000400000 */
[----:B------:R-:W-:-:S06]  /*3350*/  FSETP.GEU.AND P4, PT, R30, -126, PT ;  /* 0xc2fc00001e00780b */ /* 0x000fcc0003f8e000 */
[----:B------:R-:W-:Y:S01]  /*3360*/  @!P3 FMUL R42, R42, 0.5 ;  /* 0x3f0000002a2ab820 */ /* 0x000fe20000400000 */
[----:B--2---:R-:W-:Y:S01]  /*3370*/  @!P2 FMUL R92, R92, R92 ;  /* 0x0000005c5c5ca220 */ /* 0x004fe20000400000 */
[----:B------:R-:W-:Y:S01]  /*3380*/  FSETP.GEU.AND P2, PT, R38, -126, PT ;  /* 0xc2fc00002600780b */ /* 0x000fe20003f4e000 */
[----:B------:R-:W2:Y:S04]  /*3390*/  MUFU.EX2 R69, R69 ;  /* 0x0000004500457308 */ /* 0x000ea80000000800 */
[----:B------:R-:W-:Y:S01]  /*33a0*/  @!P4 FMUL R30, R30, 0.5 ;  /* 0x3f0000001e1ec820 */ /* 0x000fe20000400000 */
[----:B-1----:R-:W-:Y:S01]  /*33b0*/  @!P5 FMUL R59, R59, R59 ;  /* 0x0000003b3b3bd220 */ /* 0x002fe20000400000 */
[----:B------:R-:W-:Y:S02]  /*33c0*/  FSETP.GEU.AND P5, PT, R46, -126, PT ;  /* 0xc2fc00002e00780b */ /* 0x000fe40003fae000 */
[----:B------:R-:W1:Y:S04]  /*33d0*/  MUFU.EX2 R94, R94 ;  /* 0x0000005e005e7308 */ /* 0x000e680000000800 */
[----:B------:R-:W-:-:S04]  /*33e0*/  @!P2 FMUL R38, R38, 0.5 ;  /* 0x3f0000002626a820 */ /* 0x000fc80000400000 */
[----:B------:R3:W4:Y:S01]  /*33f0*/  MUFU.EX2 R66, R42 ;  /* 0x0000002a00427308 */ /* 0x0007220000000800 */
[----:B--2---:R-:W-:Y:S01]  /*3400*/  @!P1 FMUL R69, R69, R69 ;  /* 0x0000004545459220 */ /* 0x004fe20000400000 */
[----:B------:R-:W-:Y:S01]  /*3410*/  FSETP.GEU.AND P1, PT, R73, -126, PT ;  /* 0xc2fc00004900780b */ /* 0x000fe20003f2e000 */
[----:B------:R-:W-:-:S05]  /*3420*/  @!P5 FMUL R46, R46, 0.5 ;  /* 0x3f0000002e2ed820 */ /* 0x000fca0000400000 */
[----:B------:R2:W5:Y:S01]  /*3430*/  MUFU.EX2 R67, R30 ;  /* 0x0000001e00437308 */ /* 0x0005620000000800 */
[----:B-1----:R-:W-:Y:S01]  /*3440*/  @!P6 FMUL R94, R94, R94 ;  /* 0x0000005e5e5ee220 */ /* 0x002fe20000400000 */
[----:B------:R-:W-:Y:S01]  /*3450*/  FSETP.GEU.AND P6, PT, R74, -126, PT ;  /* 0xc2fc00004a00780b */ /* 0x000fe20003fce000 */
[----:B---3--:R-:W-:-:S04]  /*3460*/  FFMA R42, R78, UR6, -R15 ;  /* 0x000000064e2a7c23 */ /* 0x008fc8000800080f */
[----:B------:R-:W-:Y:S01]  /*3470*/  @!P1 FMUL R73, R73, 0.5 ;  /* 0x3f00000049499820 */ /* 0x000fe20000400000 */
[----:B------:R1:W3:Y:S01]  /*3480*/  MUFU.EX2 R63, R38 ;  /* 0x00000026003f7308 */ /* 0x0002e20000000800 */
[----:B--2---:R-:W-:Y:S01]  /*3490*/  FFMA R30, R82, UR6, -R15 ;  /* 0x00000006521e7c23 */ /* 0x004fe2000800080f */
[----:B----4-:R-:W-:-:S05]  /*34a0*/  @!P3 FMUL R66, R66, R66 ;  /* 0x000000424242b220 */ /* 0x010fca0000400000 */
[----:B------:R-:W-:Y:S01]  /*34b0*/  @!P6 FMUL R74, R74, 0.5 ;  /* 0x3f0000004a4ae820 */ /* 0x000fe20000400000 */
[----:B------:R-:W2:Y:S01]  /*34c0*/  MUFU.EX2 R70, R46 ;  /* 0x0000002e00467308 */ /* 0x000ea20000000800 */
[--C-:B-1----:R-:W-:Y:S01]  /*34d0*/  FFMA R38, R75, UR6, -R15.reuse ;  /* 0x000000064b267c23 */ /* 0x102fe2000800080f */
[----:B-----5:R-:W-:Y:S01]  /*34e0*/  @!P4 FMUL R67, R67, R67 ;  /* 0x000000434343c220 */ /* 0x020fe20000400000 */
[----:B------:R-:W-:Y:S01]  /*34f0*/  FSETP.GEU.AND P4, PT, R30, -126, PT ;  /* 0xc2fc00001e00780b */ /* 0x000fe20003f8e000 */
[----:B------:R-:W-:Y:S01]  /*3500*/  FFMA R75, R71, UR6, -R15 ;  /* 0x00000006474b7c23 */ /* 0x000fe2000800080f */
[----:B------:R-:W-:Y:S01]  /*3510*/  FADD R15, R24, R37 ;  /* 0x00000025180f7221 */ /* 0x000fe20000000000 */
[----:B------:R-:W-:Y:S02]  /*3520*/  FSETP.GEU.AND P3, PT, R38, -126, PT ;  /* 0xc2fc00002600780b */ /* 0x000fe40003f6e000 */
[----:B------:R-:W1:Y:S01]  /*3530*/  MUFU.EX2 R73, R73 ;  /* 0x0000004900497308 */ /* 0x000e620000000800 */
[----:B---3--:R-:W-:Y:S01]  /*3540*/  @!P2 FMUL R63, R63, R63 ;  /* 0x0000003f3f3fa220 */ /* 0x008fe20000400000 */
[----:B------:R-:W-:-:S02]  /*3550*/  FSETP.GEU.AND P2, PT, R34, -126, PT ;  /* 0xc2fc00002200780b */ /* 0x000fc40003f4e000 */
[----:B------:R-:W-:-:S04]  /*3560*/  F2FP.F16.F32.PACK_AB R24, R13, R24 ;  /* 0x000000180d18723e */ /* 0x000fc800000000ff */
[----:B------:R-:W-:Y:S01]  /*3570*/  @!P4 FMUL R30, R30, 0.5 ;  /* 0x3f0000001e1ec820 */ /* 0x000fe20000400000 */
[----:B------:R-:W3:Y:S01]  /*3580*/  MUFU.EX2 R74, R74 ;  /* 0x0000004a004a7308 */ /* 0x000ee20000000800 */
[----:B--2---:R-:W-:Y:S01]  /*3590*/  @!P5 FMUL R70, R70, R70 ;  /* 0x000000464646d220 */ /* 0x004fe20000400000 */
[----:B------:R-:W-:Y:S01]  /*35a0*/  @!P3 FMUL R38, R38, 0.5 ;  /* 0x3f0000002626b820 */ /* 0x000fe20000400000 */
[----:B------:R-:W-:Y:S02]  /*35b0*/  FSETP.GEU.AND P5, PT, R75, -126, PT ;  /* 0xc2fc00004b00780b */ /* 0x000fe40003fae000 */
[----:B------:R-:W-:Y:S01]  /*35c0*/  FADD R54, R39, R70 ;  /* 0x0000004627367221 */ /* 0x000fe20000000000 */
[----:B------:R-:W-:Y:S01]  /*35d0*/  @!P2 FMUL R34, R34, 0.5 ;  /* 0x3f0000002222a820 */ /* 0x000fe20000400000 */
[----:B------:R-:W-:Y:S01]  /*35e0*/  F2FP.F16.F32.PACK_AB R39, R62, R59 ;  /* 0x0000003b3e27723e */ /* 0x000fe200000000ff */
[----:B------:R2:W4:Y:S01]  /*35f0*/  MUFU.EX2 R71, R38 ;  /* 0x0000002600477308 */ /* 0x0005220000000800 */
[----:B-1----:R-:W-:Y:S01]  /*3600*/  @!P1 FMUL R73, R73, R73 ;  /* 0x0000004949499220 */ /* 0x002fe20000400000 */
[----:B------:R-:W-:-:S03]  /*3610*/  FSETP.GEU.AND P1, PT, R79, -126, PT ;  /* 0xc2fc00004f00780b */ /* 0x000fc60003f2e000 */
[----:B------:R-:W-:-:S03]  /*3620*/  FADD R98, R58, R73 ;  /* 0x000000493a627221 */ /* 0x000fc60000000000 */
[----:B------:R1:W5:Y:S01]  /*3630*/  MUFU.EX2 R78, R30 ;  /* 0x0000001e004e7308 */ /* 0x0003620000000800 */
[----:B---3--:R-:W-:Y:S01]  /*3640*/  @!P6 FMUL R74, R74, R74 ;  /* 0x0000004a4a4ae220 */ /* 0x008fe20000400000 */
[----:B------:R-:W-:Y:S01]  /*3650*/  FSETP.GEU.AND P6, PT, R42, -126, PT ;  /* 0xc2fc00002a00780b */ /* 0x000fe20003fce000 */
[----:B------:R-:W-:Y:S01]  /*3660*/  @!P5 FMUL R75, R75, 0.5 ;  /* 0x3f0000004b4bd820 */ /* 0x000fe20000400000 */
[----:B--2---:R-:W-:Y:S01]  /*3670*/  FADD R38, R26, R41 ;  /* 0x000000291a267221 */ /* 0x004fe20000000000 */
[----:B------:R-:W-:Y:S01]  /*3680*/  FADD R89, R47, R74 ;  /* 0x0000004a2f597221 */ /* 0x000fe20000000000 */
[----:B------:R-:W-:Y:S01]  /*3690*/  F2FP.F16.F32.PACK_AB R26, R17, R26 ;  /* 0x0000001a111a723e */ /* 0x000fe200000000ff */
[----:B------:R-:W-:Y:S01]  /*36a0*/  @!P1 FMUL R79, R79, 0.5 ;  /* 0x3f0000004f4f9820 */ /* 0x000fe20000400000 */
[----:B------:R2:W3:Y:S01]  /*36b0*/  MUFU.EX2 R82, R34 ;  /* 0x0000002200527308 */ /* 0x0004e20000000800 */
[----:B----4-:R-:W-:Y:S01]  /*36c0*/  @!P3 FMUL R71, R71, R71 ;  /* 0x000000474747b220 */ /* 0x010fe20000400000 */
[----:B------:R-:W-:Y:S01]  /*36d0*/  FSETP.GEU.AND P3, PT, R77, -126, PT ;  /* 0xc2fc00004d00780b */ /* 0x000fe20003f6e000 */
[----:B-1----:R-:W-:Y:S01]  /*36e0*/  FADD R30, R28, R45 ;  /* 0x0000002d1c1e7221 */ /* 0x002fe20000000000 */
[----:B------:R-:W-:Y:S01]  /*36f0*/  FADD R50, R38, R83 ;  /* 0x0000005326327221 */ /* 0x000fe20000000000 */
[----:B------:R-:W-:Y:S01]  /*3700*/  FADD R38, R14, R49 ;  /* 0x000000310e267221 */ /* 0x000fe20000000000 */
[----:B------:R-:W-:Y:S01]  /*3710*/  FADD R83, R33, R72 ;  /* 0x0000004821537221 */ /* 0x000fe20000000000 */
[----:B------:R-:W-:Y:S01]  /*3720*/  @!P6 FMUL R42, R42, 0.5 ;  /* 0x3f0000002a2ae820 */ /* 0x000fe20000400000 */
[----:B------:R-:W1:Y:S01]  /*3730*/  MUFU.EX2 R75, R75 ;  /* 0x0000004b004b7308 */ /* 0x000e620000000800 */
[----:B-----5:R-:W-:Y:S01]  /*3740*/  @!P4 FMUL R78, R78, R78 ;  /* 0x0000004e4e4ec220 */ /* 0x020fe20000400000 */
[----:B------:R-:W-:Y:S01]  /*3750*/  FSETP.GEU.AND P4, PT, R96, -126, PT ;  /* 0xc2fc00006000780b */ /* 0x000fe20003f8e000 */
[----:B--2---:R-:W-:Y:S01]  /*3760*/  FADD R34, R32, R57 ;  /* 0x0000003920227221 */ /* 0x004fe20000000000 */
[----:B------:R-:W-:Y:S01]  /*3770*/  FADD R30, R30, R81 ;  /* 0x000000511e1e7221 */ /* 0x000fe20000000000 */
[----:B------:R-:W-:Y:S01]  /*3780*/  FADD R81, R25, R60 ;  /* 0x0000003c19517221 */ /* 0x000fe20000000000 */
[----:B------:R-:W-:Y:S01]  /*3790*/  FADD R83, R38, R83 ;  /* 0x0000005326537221 */ /* 0x000fe20000000000 */
[----:B------:R-:W-:Y:S01]  /*37a0*/  @!P3 FMUL R77, R77, 0.5 ;  /* 0x3f0000004d4db820 */ /* 0x000fe20000400000 */
[----:B------:R2:W4:Y:S01]  /*37b0*/  MUFU.EX2 R86, R42 ;  /* 0x0000002a00567308 */ /* 0x0005220000000800 */
[----:B------:R-:W-:Y:S01]  /*37c0*/  FADD R15, R15, R34 ;  /* 0x000000220f0f7221 */ /* 0x000fe20000000000 */
[----:B------:R-:W-:Y:S01]  /*37d0*/  FADD R34, R13, R44 ;  /* 0x0000002c0d227221 */ /* 0x000fe20000000000 */
[----:B------:R-:W-:Y:S01]  /*37e0*/  FADD R38, R31, R94 ;  /* 0x0000005e1f267221 */ /* 0x000fe20000000000 */
[----:B------:R-:W-:Y:S01]  /*37f0*/  FADD R93, R55, R78 ;  /* 0x0000004e375d7221 */ /* 0x000fe20000000000 */
[----:B------:R-:W-:Y:S01]  /*3800*/  FADD R91, R90, R71 ;  /* 0x000000475a5b7221 */ /* 0x000fe20000000000 */
[----:B------:R-:W-:Y:S01]  /*3810*/  FADD R46, R34, R81 ;  /* 0x00000051222e7221 */ /* 0x000fe20000000000 */
[----:B------:R-:W-:Y:S01]  /*3820*/  @!P4 FMUL R96, R96, 0.5 ;  /* 0x3f0000006060c820 */ /* 0x000fe20000400000 */
[----:B------:R-:W5:Y:S01]  /*3830*/  MUFU.EX2 R77, R77 ;  /* 0x0000004d004d7308 */ /* 0x000f620000000800 */
[----:B--2---:R-:W-:Y:S01]  /*3840*/  FADD R42, R19, R52 ;  /* 0x00000034132a7221 */ /* 0x004fe20000000000 */
[----:B------:R-:W-:Y:S01]  /*3850*/  FADD R34, R17, R48 ;  /* 0x0000003011227221 */ /* 0x000fe20000000000 */
[----:B------:R-:W-:Y:S01]  /*3860*/  FADD R81, R27, R64 ;  /* 0x000000401b517221 */ /* 0x000fe20000000000 */
[----:B---3--:R-:W-:Y:S01]  /*3870*/  @!P2 FMUL R82, R82, R82 ;  /* 0x000000525252a220 */ /* 0x008fe20000400000 */
[----:B------:R-:W-:Y:S01]  /*3880*/  FADD R87, R42, R85 ;  /* 0x000000552a577221 */ /* 0x000fe20000000000 */
[----:B------:R-:W-:Y:S01]  /*3890*/  FADD R42, R23, R56 ;  /* 0x00000038172a7221 */ /* 0x000fe20000000000 */
[----:B------:R-:W-:Y:S01]  /*38a0*/  FADD R85, R40, R65 ;  /* 0x0000004128557221 */ /* 0x000fe20000000000 */
[----:B------:R-:W2:Y:S01]  /*38b0*/  MUFU.EX2 R96, R96 ;  /* 0x0000006000607308 */ /* 0x000ea20000000800 */
[----:B------:R-:W-:Y:S01]  /*38c0*/  FADD R34, R34, R81 ;  /* 0x0000005122227221 */ /* 0x000fe20000000000 */
[----:B------:R-:W-:Y:S01]  /*38d0*/  FADD R81, R84, R69 ;  /* 0x0000004554517221 */ /* 0x000fe20000000000 */
[----:B------:R-:W-:Y:S01]  /*38e0*/  FADD R85, R42, R85 ;  /* 0x000000552a557221 */ /* 0x000fe20000000000 */
[----:B------:R-:W-:Y:S01]  /*38f0*/  FADD R42, R76, R63 ;  /* 0x0000003f4c2a7221 */ /* 0x000fe20000000000 */
[----:B-1----:R-:W-:Y:S01]  /*3900*/  @!P5 FMUL R75, R75, R75 ;  /* 0x0000004b4b4bd220 */ /* 0x002fe20000400000 */
[----:B----4-:R-:W-:Y:S01]  /*3910*/  @!P6 FMUL R86, R86, R86 ;  /* 0x000000565656e220 */ /* 0x010fe20000400000 */
[----:B------:R-:W-:Y:S01]  /*3920*/  FADD R95, R38, R89 ;  /* 0x00000059265f7221 */ /* 0x000fe20000000000 */
[----:B------:R-:W1:Y:S01]  /*3930*/  MUFU.EX2 R79, R79 ;  /* 0x0000004f004f7308 */ /* 0x000e620000000800 */
[----:B-----5:R-:W-:Y:S01]  /*3940*/  @!P3 FMUL R77, R77, R77 ;  /* 0x0000004d4d4db220 */ /* 0x020fe20000400000 */
[----:B------:R-:W-:Y:S01]  /*3950*/  FADD R100, R54, R93 ;  /* 0x0000005d36647221 */ /* 0x000fe20000000000 */
[----:B------:R-:W-:Y:S01]  /*3960*/  FADD R97, R42, R91 ;  /* 0x0000005b2a617221 */ /* 0x000fe20000000000 */
[----:B------:R-:W-:Y:S01]  /*3970*/  FADD R102, R81, R98 ;  /* 0x0000006251667221 */ /* 0x000fe20000000000 */
[----:B------:R-:W-:Y:S01]  /*3980*/  FADD R38, R35, R66 ;  /* 0x0000004223267221 */ /* 0x000fe20000000000 */
[----:B------:R-:W-:Y:S01]  /*3990*/  FADD R89, R51, R86 ;  /* 0x0000005633597221 */ /* 0x000fe20000000000 */
[----:B------:R-:W-:Y:S01]  /*39a0*/  FADD R54, R43, R82 ;  /* 0x000000522b367221 */ /* 0x000fe20000000000 */
[----:B------:R-:W-:Y:S01]  /*39b0*/  FADD R42, R80, R67 ;  /* 0x00000043502a7221 */ /* 0x000fe20000000000 */
[----:B--2---:R-:W-:Y:S01]  /*39c0*/  @!P4 FMUL R96, R96, R96 ;  /* 0x000000606060c220 */ /* 0x004fe20000400000 */
[----:B------:R-:W-:Y:S01]  /*39d0*/  FADD R91, R92, R77 ;  /* 0x0000004d5c5b7221 */ /* 0x000fe20000000000 */
[----:B------:R-:W-:Y:S01]  /*39e0*/  FADD R81, R88, R75 ;  /* 0x0000004b58517221 */ /* 0x000fe20000000000 */
[----:B------:R-:W-:Y:S01]  /*39f0*/  FADD R38, R38, R89 ;  /* 0x0000005926267221 */ /* 0x000fe20000000000 */
[----:B------:R-:W-:Y:S01]  /*3a00*/  FADD R93, R59, R96 ;  /* 0x000000603b5d7221 */ /* 0x000fe20000000000 */
[----:B------:R-:W-:Y:S01]  /*3a10*/  FADD R42, R42, R91 ;  /* 0x0000005b2a2a7221 */ /* 0x000fe20000000000 */
[----:B------:R-:W-:Y:S01]  /*3a20*/  FADD R95, R95, R100 ;  /* 0x000000645f5f7221 */ /* 0x000fe20000000000 */
[----:B------:R-:W-:Y:S01]  /*3a30*/  FADD R97, R97, R102 ;  /* 0x0000006661617221 */ /* 0x000fe20000000000 */
[----:B-1----:R-:W-:Y:S01]  /*3a40*/  @!P1 FMUL R79, R79, R79 ;  /* 0x0000004f4f4f9220 */ /* 0x002fe20000400000 */
[----:B------:R-:W-:Y:S01]  /*3a50*/  FADD R93, R54, R93 ;  /* 0x0000005d365d7221 */ /* 0x000fe20000000000 */
        /* <DEDUP_REMOVED lines=11> */
[----:B------:R-:W-:Y:S01]  /*3b10*/  F2FP.F16.F32.PACK_AB R32, R25, R32 ;  /* 0x000000201920723e */ /* 0x000fe200000000ff */
[----:B------:R-:W-:Y:S01]  /*3b20*/  IMAD.MOV.U32 R17, RZ, RZ, 0x2 ;  /* 0x00000002ff117424 */ /* 0x000fe200078e00ff */
[----:B------:R-:W-:Y:S01]  /*3b30*/  F2FP.F16.F32.PACK_AB R34, R27, R22 ;  /* 0x000000161b22723e */ /* 0x000fe200000000ff */
[----:B------:R-:W-:Y:S01]  /*3b40*/  FADD R97, R97, R42 ;  /* 0x0000002a61617221 */ /* 0x000fe20000000000 */
[----:B------:R-:W-:Y:S01]  /*3b50*/  FADD R15, R15, R46 ;  /* 0x0000002e0f0f7221 */ /* 0x000fe20000000000 */
[----:B------:R-:W-:-:S02]  /*3b60*/  F2FP.F16.F32.PACK_AB R25, R76, R31 ;  /* 0x0000001f4c19723e */ /* 0x000fc400000000ff */
[----:B------:R-:W-:Y:S01]  /*3b70*/  FADD R13, R38, R97 ;  /* 0x00000061260d7221 */ /* 0x000fe20000000000 */
[----:B------:R-:W-:Y:S02]  /*3b80*/  F2FP.F16.F32.PACK_AB R38, R40, R33 ;  /* 0x000000212826723e */ /* 0x000fe400000000ff */
[----:B------:R-:W-:Y:S02]  /*3b90*/  F2FP.F16.F32.PACK_AB R40, R44, R37 ;  /* 0x000000252c28723e */ /* 0x000fe400000000ff */
[----:B------:R-:W-:Y:S02]  /*3ba0*/  F2FP.F16.F32.PACK_AB R27, R80, R35 ;  /* 0x00000023501b723e */ /* 0x000fe400000000ff */
[----:B------:R-:W-:Y:S02]  /*3bb0*/  F2FP.F16.F32.PACK_AB R28, R19, R28 ;  /* 0x0000001c131c723e */ /* 0x000fe400000000ff */
[----:B------:R-:W-:Y:S02]  /*3bc0*/  F2FP.F16.F32.PACK_AB R42, R48, R41 ;  /* 0x00000029302a723e */ /* 0x000fe400000000ff */
[----:B------:R-:W-:-:S02]  /*3bd0*/  F2FP.F16.F32.PACK_AB R44, R52, R45 ;  /* 0x0000002d342c723e */ /* 0x000fc400000000ff */
        /* <DEDUP_REMOVED lines=18> */
[----:B------:R-:W-:-:S07]  /*3d00*/  SHF.L.U32 R19, RZ, 0x1f, RZ ;  /* 0x0000001fff137819 */ /* 0x000fce00000006ff */
.L_x_23:
[----:B-1----:R1:W2:Y:S02]  /*3d10*/  SYNCS.PHASECHK.TRANS64.TRYWAIT P1, [R2+URZ+0x9008], R19 ;  /* 0x00900813020075a7 */ /* 0x0022a4000802017f */
[----:B--2---:R-:W-:Y:S05]  /*3d20*/  @!P1 NANOSLEEP.SYNCS 0x989680 ;  /* 0x009896800000995d */ /* 0x004fea0003900000 */
[----:B------:R-:W2:Y:S02]  /*3d30*/  @!P1 SYNCS.PHASECHK.TRANS64 P1, [R2+URZ+0x9008], R19 ;  /* 0x00900813020095a7 */ /* 0x000ea4000802007f */
[----:B--2---:R-:W-:Y:S05]  /*3d40*/  @!P1 BRA `(.L_x_23) ;  /* 0xfffffffc00f09947 */ /* 0x004fea000383ffff */
[----:B------:R-:W-:Y:S01]  /*3d50*/  UIADD3 UR6, UR14, 0x200, URZ ;  /* 0x000002000e067890 */ /* 0x000fe2000fffe03f */
[----:B------:R-:W-:Y:S01]  /*3d60*/  WARPGROUP.ARRIVE ;  /* 0x00000000000079c5 */ /* 0x000fe20000000000 */
[----:B------:R-:W-:Y:S01]  /*3d70*/  UMOV UR7, 0x80000020 ;  /* 0x8000002000077882 */ /* 0x000fe20000000000 */
[C---:B------:R-:W-:Y:S01]  /*3d80*/  ISETP.GE.AND P1, PT, R21.reuse, 0x3, PT ;  /* 0x000000031500780c */ /* 0x040fe20003f26270 */
[----:B------:R-:W-:Y:S01]  /*3d90*/  VIADD R12, R12, 0x80 ;  /* 0x000000800c0c7836 */ /* 0x000fe20000000000 */
[----:B------:R-:W-:Y:S01]  /*3da0*/  IADD3 R14, R2, 0x9020, RZ ;  /* 0x00009020020e7810 */ /* 0x000fe20007ffe0ff */
[----:B------:R-:W-:-:S03]  /*3db0*/  VIADD R21, R21, 0xffffffff ;  /* 0xffffffff15157836 */ /* 0x000fc60000000000 */
[----:B------:R-:W-:Y:S01]  /*3dc0*/  HGMMA.64x32x16.F32 R88, R24, gdesc[UR4].tnspB, RZ, !UPT, gsb0 ;  /* 0x4060000418587df0 */ /* 0x000fe2000c0008ff */
[----:B------:R-:W-:Y:S01]  /*3dd0*/  UIADD3 UR6, UR14, 0x240, URZ ;  /* 0x000002400e067890 */ /* 0x000fe2000fffe03f */
[----:B-1----:R-:W-:Y:S01]  /*3de0*/  PRMT R19, RZ, 0x654, R14 ;  /* 0x00000654ff137816 */ /* 0x002fe2000000000e */
[----:B------:R-:W-:Y:S01]  /*3df0*/  UMOV UR7, 0x80000020 ;  /* 0x8000002000077882 */ /* 0x000fe20000000000 */
[----:B------:R-:W-:Y:S02]  /*3e00*/  WARPGROUP.DEPBAR.LE gsb0, 0x0 ;  /* 0x00008000000079c5 */ /* 0x000fe40000010000 */
[----:B------:R-:W-:-:S06]  /*3e10*/  WARPGROUP.ARRIVE ;  /* 0x00000000000079c5 */ /* 0x000fcc0000000000 */
[----:B------:R-:W-:Y:S01]  /*3e20*/  HGMMA.64x32x16.F32 R88, R28, gdesc[UR4].tnspB, R88, gsb0 ;  /* 0x406000041c587df0 */ /* 0x000fe20008000858 */
[----:B------:R-:W-:Y:S01]  /*3e30*/  UIADD3 UR6, UR14, 0x280, URZ ;  /* 0x000002800e067890 */ /* 0x000fe2000fffe03f */
        /* <DEDUP_REMOVED lines=28> */
[----:B------:R-:W-:Y:S03]  /*4000*/  HGMMA.64x32x16.F32 R88, R52, gdesc[UR4].tnspB, R88, gsb0 ;  /* 0x4060000434587df0 */ /* 0x000fe60008000858 */
[----:B------:R-:W-:Y:S02]  /*4010*/  WARPGROUP.DEPBAR.LE gsb0, 0x0 ;  /* 0x00008000000079c5 */ /* 0x000fe40000010000 */
[----:B------:R1:W-:Y:S01]  /*4020*/  SYNCS.ARRIVE.TRANS64.RED.A1T0 RZ, [R19+URZ], RZ ;  /* 0x000000ff13ff79a7 */ /* 0x0003e2000810043f */
[----:B------:R-:W-:Y:S05]  /*4030*/  @!P1 BRA `(.L_x_24) ;  /* 0x0000002c001c9947 */ /* 0x000fea0003800000 */
[----:B------:R-:W-:Y:S01]  /*4040*/  IMAD.MOV.U32 R105, RZ, RZ, R18 ;  /* 0x000000ffff697224 */ /* 0x000fe200078e0012 */
[----:B-1----:R-:W-:Y:S01]  /*4050*/  MOV R19, R21 ;  /* 0x0000001500137202 */ /* 0x002fe20000000f00 */
[----:B------:R-:W-:Y:S01]  /*4060*/  IMAD.MOV.U32 R23, RZ, RZ, R20 ;  /* 0x000000ffff177224 */ /* 0x000fe200078e0014 */
[----:B------:R-:W-:Y:S01]  /*4070*/  ULDC.64 UR22, c[0x0][0x198] ;  /* 0x0000660000167ab9 */ /* 0x000fe20000000a00 */
[----:B------:R-:W-:Y:S02]  /*4080*/  IMAD.MOV.U32 R17, RZ, RZ, 0x2 ;  /* 0x00000002ff117424 */ /* 0x000fe400078e00ff */
[----:B------:R-:W-:Y:S02]  /*4090*/  IMAD.MOV.U32 R7, RZ, RZ, 0x1 ;  /* 0x00000001ff077424 */ /* 0x000fe400078e00ff */
[----:B------:R-:W-:-:S07]  /*40a0*/  IMAD.MOV.U32 R4, RZ, RZ, RZ ;  /* 0x000000ffff047224 */ /* 0x000fce00078e00ff */
.L_x_36:
[C---:B------:R-:W-:Y:S01]  /*40b0*/  ISETP.GT.AND P1, PT, R19.reuse, 0x2, PT ;  /* 0x000000021300780c */ /* 0x040fe20003f24270 */
[----:B------:R-:W-:Y:S01]  /*40c0*/  VIADD R19, R19, 0xffffffff ;  /* 0xffffffff13137836 */ /* 0x000fe20000000000 */
[----:B------:R-:W-:Y:S02]  /*40d0*/  LEA R21, R17, R2, 0x3 ;  /* 0x0000000211157211 */ /* 0x000fe400078e18ff */
[----:B-1----:R-:W-:-:S09]  /*40e0*/  SHF.L.U32 R18, R4, 0x1f, RZ ;  /* 0x0000001f04127819 */ /* 0x002fd200000006ff */
.L_x_25:
[----:B-1----:R1:W2:Y:S02]  /*40f0*/  SYNCS.PHASECHK.TRANS64.TRYWAIT P2, [R21+URZ+0x9000], R18 ;  /* 0x00900012150075a7 */ /* 0x0022a4000804017f */
[----:B--2---:R-:W-:Y:S05]  /*4100*/  @!P2 NANOSLEEP.SYNCS 0x989680 ;  /* 0x009896800000a95d */ /* 0x004fea0003900000 */
[----:B------:R-:W2:Y:S02]  /*4110*/  @!P2 SYNCS.PHASECHK.TRANS64 P2, [R21+URZ+0x9000], R18 ;  /* 0x009000121500a5a7 */ /* 0x000ea4000804007f */
[----:B--2---:R-:W-:Y:S05]  /*4120*/  @!P2 BRA `(.L_x_25) ;  /* 0xfffffffc00f0a947 */ /* 0x004fea000383ffff */
[----:B------:R-:W-:Y:S05]  /*4130*/  WARPSYNC.ALL ;  /* 0x0000000000007948 */ /* 0x000fea0003800000 */
[----:B------:R-:W-:Y:S01]  /*4140*/  R2UR UR6, R17 ;  /* 0x00000000110672ca */ /* 0x000fe200000e0000 */
[----:B------:R-:W-:Y:S01]  /*4150*/  WARPGROUP.ARRIVE ;  /* 0x00000000000079c5 */ /* 0x000fe20000000000 */
[----:B------:R-:W-:Y:S01]  /*4160*/  UMOV UR7, 0x80000020 ;  /* 0x8000002000077882 */ /* 0x000fe20000000000 */
[----:B------:R-:W-:Y:S01]  /*4170*/  UMOV UR19, 0x80000020 ;  /* 0x8000002000137882 */ /* 0x000fe20000000000 */
[----:B------:R-:W-:-:S09]  /*4180*/  ISETP.NE.AND P2, PT, R10, RZ, PT ;  /* 0x000000ff0a00720c */ /* 0x000fd20003f45270 */
[----:B------:R-:W-:-:S04]  /*4190*/  ULEA UR6, UR6, UR20, 0x9 ;  /* 0x0000001406067291 */ /* 0x000fc8000f8e483f */
[----:B------:R-:W-:-:S05]  /*41a0*/  UIADD3 UR18, UR6, 0x2, URZ ;  /* 0x0000000206127890 */ /* 0x000fca000fffe03f */
[----:B------:R-:W-:Y:S03]  /*41b0*/  HGMMA.64x128x16.F32 R24, gdesc[UR4], RZ, !UPT, gsb0 ;  /* 0x01e00000041879f0 */ /* 0x000fe6000c0008ff */
[----:B------:R-:W-:Y:S02]  /*41c0*/  WARPGROUP.DEPBAR.LE gsb0, 0x0 ;  /* 0x00008000000079c5 */ /* 0x000fe40000010000 */
[----:B------:R-:W-:-:S07]  /*41d0*/  WARPGROUP.ARRIVE ;  /* 0x00000000000079c5 */ /* 0x000fce0000000000 */
[----:B------:R-:W-:Y:S03]  /*41e0*/  HGMMA.64x128x16.F32 R24, gdesc[UR16], R24, gsb0 ;  /* 0x01e00000101879f0 */ /* 0x000fe60008000818 */
[----:B------:R-:W-:Y:S02]  /*41f0*/  WARPGROUP.DEPBAR.LE gsb0, 0x0 ;  /* 0x00008000000079c5 */ /* 0x000fe40000010000 */
[----:B------:R-:W-:Y:S05]  /*4200*/  @P2 BRA `(.L_x_26) ;  /* 0x00000000008c2947 */ /* 0x000fea0003800000 */
[----:B------:R-:W-:-:S13]  /*4210*/  ISETP.LT.OR P3, PT, R8, 0x1, !P0 ;  /* 0x000000010800780c */ /* 0x000fda0004761670 */
[----:B------:R-:W-:Y:S05]  /*4220*/  @P3 BRA `(.L_x_27) ;  /* 0x0000000000803947 */ /* 0x000fea0003800000 */
[----:B------:R-:W-:Y:S01]  /*4230*/  ISETP.NE.AND P4, PT, R0, RZ, PT ;  /* 0x000000ff0000720c */ /* 0x000fe20003f85270 */
[----:B-1----:R-:W-:Y:S01]  /*4240*/  IMAD R18, R5, 0x8, R2 ;  /* 0x0000000805127824 */ /* 0x002fe200078e0202 */
[----:B------:R-:W-:-:S11]  /*4250*/  SHF.L.U32 R21, R6, 0x1f, RZ ;  /* 0x0000001f06157819 */ /* 0x000fd600000006ff */
.L_x_28:
        /* <DEDUP_REMOVED lines=10> */
.L_x_29:
[----:B------:R-:W-:Y:S01]  /*4300*/  IMAD R20, R5, 0x2000, R2 ;  /* 0x0000200005147824 */ /* 0x000fe200078e0202 */
        /* <DEDUP_REMOVED lines=8> */
[----:B------:R-:W-:-:S03]  /*4390*/  UMOV UR34, URZ ;  /* 0x0000003f00227c82 */ /* 0x000fc60008000000 */
        /* <DEDUP_REMOVED lines=8> */
[----:B--2---:R-:W-:Y:S01]  /*4420*/  NOP ;  /* 0x0000000000007918 */ /* 0x004fe20000000000 */
.L_x_27:
[----:B------:R-:W-:-:S07]  /*4430*/  IADD3 R8, R8, -0x1, RZ ;  /* 0xffffffff08087810 */ /* 0x000fce0007ffe0ff */
.L_x_26:
[----:B------:R-:W-:Y:S01]  /*4440*/  VIADD R17, R17, 0x1 ;  /* 0x0000000111117836 */ /* 0x000fe20000000000 */
[----:B------:R-:W-:Y:S05]  /*4450*/  WARPSYNC.ALL ;  /* 0x0000000000007948 */ /* 0x000fea0003800000 */
[----:B------:R-:W-:-:S04]  /*4460*/  ISETP.NE.AND P3, PT, R17, 0x4, PT ;  /* 0x000000041100780c */ /* 0x000fc80003f65270 */
[----:B-1----:R-:W-:Y:S02]  /*4470*/  SEL R21, RZ, 0x1, P3 ;  /* 0x00000001ff157807 */ /* 0x002fe40001800000 */
[----:B------:R-:W-:Y:S02]  /*4480*/  SEL R17, R17, RZ, P3 ;  /* 0x000000ff11117207 */ /* 0x000fe40001800000 */
[----:B------:R-:W-:Y:S02]  /*4490*/  LOP3.LUT R4, R4, R21, RZ, 0x3c, !PT ;  /* 0x0000001504047212 */ /* 0x000fe400078e3cff */
[----:B------:R-:W-:Y:S01]  /*44a0*/  FMNMX R18, R24, R105, !PT ;  /* 0x0000006918127209 */ /* 0x000fe20007800000 */
[----:B------:R-:W-:Y:S01]  /*44b0*/  ULDC UR6, c[0x0][0x604] ;  /* 0x0001810000067ab9 */ /* 0x000fe20000000800 */
[----:B------:R-:W-:Y:S01]  /*44c0*/  FMNMX R20, R26, R23, !PT ;  /* 0x000000171a147209 */ /* 0x000fe20007800000 */
[----:B------:R-:W-:Y:S01]  /*44d0*/  IMAD R112, R17, 0x8, R2 ;  /* 0x0000000811707824 */ /* 0x000fe200078e0202 */
[----:B------:R-:W-:-:S02]  /*44e0*/  FMNMX R21, R25, R18, !PT ;  /* 0x0000001219157209 */ /* 0x000fc40007800000 */
[----:B------:R-:W-:Y:S02]  /*44f0*/  FMNMX R107, R27, R20, !PT ;  /* 0x000000141b6b7209 */ /* 0x000fe40007800000 */
[----:B------:R-:W-:Y:S02]  /*4500*/  FMNMX R18, R28, R21, !PT ;  /* 0x000000151c127209 */ /* 0x000fe40007800000 */
[----:B------:R-:W-:Y:S02]  /*4510*/  FMNMX R20, R30, R107, !PT ;  /* 0x0000006b1e147209 */ /* 0x000fe40007800000 */
[----:B------:R-:W-:Y:S02]  /*4520*/  FMNMX R21, R29, R18, !PT ;  /* 0x000000121d157209 */ /* 0x000fe40007800000 */
[----:B------:R-:W-:Y:S02]  /*4530*/  FMNMX R107, R31, R20, !PT ;  /* 0x000000141f6b7209 */ /* 0x000fe40007800000 */
        /* <DEDUP_REMOVED lines=55> */
[----:B------:R-:W-:-:S03]  /*48b0*/  FMNMX R22, R87, R20, !PT ;  /* 0x0000001457167209 */ /* 0x000fc60007800000 */
[----:B------:R-:W1:Y:S04]  /*48c0*/  SHFL.BFLY PT, R18, R21, 0x1, 0x1f ;  /* 0x0c201f0015127f89 */ /* 0x000e6800000e0000 */
[----:B------:R-:W2:Y:S01]  /*48d0*/  SHFL.BFLY PT, R107, R22, 0x1, 0x1f ;  /* 0x0c201f00166b7f89 */ /* 0x000ea200000e0000 */
[----:B-1----:R-:W-:Y:S02]  /*48e0*/  FMNMX R104, R21, R18, !PT ;  /* 0x0000001215687209 */ /* 0x002fe40007800000 */
[----:B--2---:R-:W-:-:S03]  /*48f0*/  FMNMX R107, R22, R107, !PT ;  /* 0x0000006b166b7209 */ /* 0x004fc60007800000 */
[----:B------:R-:W1:Y:S04]  /*4900*/  SHFL.BFLY PT, R109, R104, 0x2, 0x1f ;  /* 0x0c401f00686d7f89 */ /* 0x000e6800000e0000 */
[----:B------:R-:W2:Y:S01]  /*4910*/  SHFL.BFLY PT, R20, R107, 0x2, 0x1f ;  /* 0x0c401f006b147f89 */ /* 0x000ea200000e0000 */
[----:B-1----:R-:W-:Y:S02]  /*4920*/  FMNMX R18, R104, R109, !PT ;  /* 0x0000006d68127209 */ /* 0x002fe40007800000 */
[----:B--2---:R-:W-:Y:S02]  /*4930*/  FMNMX R20, R107, R20, !PT ;  /* 0x000000146b147209 */ /* 0x004fe40007800000 */
[----:B------:R-:W-:Y:S02]  /*4940*/  FSETP.NEU.AND P3, PT, R18, -INF , PT ;  /* 0xff8000001200780b */ /* 0x000fe40003f6d000 */
[----:B------:R-:W-:-:S02]  /*4950*/  FSETP.NEU.AND P4, PT, R20, -INF , PT ;  /* 0xff8000001400780b */ /* 0x000fc40003f8d000 */
[----:B------:R-:W-:Y:S02]  /*4960*/  FSEL R108, R18, RZ, P3 ;  /* 0x000000ff126c7208 */ /* 0x000fe40001800000 */
[----:B------:R-:W-:-:S03]  /*4970*/  FSEL R110, R20, RZ, P4 ;  /* 0x000000ff146e7208 */ /* 0x000fc60002000000 */
[----:B------:R-:W-:Y:S02]  /*4980*/  FADD R21, -R108, R105 ;  /* 0x000000696c157221 */ /* 0x000fe40000000100 */
[----:B------:R-:W-:Y:S01]  /*4990*/  FADD R22, -R110, R23 ;  /* 0x000000176e167221 */ /* 0x000fe20000000100 */
[----:B------:R-:W-:Y:S02]  /*49a0*/  IMAD R23, R7, 0x8, R14 ;  /* 0x0000000807177824 */ /* 0x000fe400078e020e */
[----:B------:R-:W-:Y:S01]  /*49b0*/  FMUL R21, R21, UR6 ;  /* 0x0000000615157c20 */ /* 0x000fe20008400000 */
[----:B------:R-:W-:Y:S02]  /*49c0*/  VIADD R7, R7, 0x1 ;  /* 0x0000000107077836 */ /* 0x000fe40000000000 */
[----:B------:R-:W-:Y:S01]  /*49d0*/  FMUL R22, R22, UR6 ;  /* 0x0000000616167c20 */ /* 0x000fe20008400000 */
[----:B------:R-:W-:Y:S02]  /*49e0*/  PRMT R23, RZ, 0x654, R23 ;  /* 0x00000654ff177816 */ /* 0x000fe40000000017 */
[----:B------:R-:W-:-:S02]  /*49f0*/  FSETP.GEU.AND P3, PT, R21, -126, PT ;  /* 0xc2fc00001500780b */ /* 0x000fc40003f6e000 */
[----:B------:R-:W-:Y:S01]  /*4a00*/  FSETP.GEU.AND P4, PT, R22, -126, PT ;  /* 0xc2fc00001600780b */ /* 0x000fe20003f8e000 */
[----:B------:R1:W-:Y:S02]  /*4a10*/  SYNCS.ARRIVE.TRANS64.RED.A1T0 RZ, [R23+URZ], RZ ;  /* 0x000000ff17ff79a7 */ /* 0x0003e4000810043f */
[----:B-1----:R-:W-:-:S08]  /*4a20*/  SHF.L.U32 R23, R4, 0x1f, RZ ;  /* 0x0000001f04177819 */ /* 0x002fd000000006ff */
[----:B------:R-:W-:Y:S02]  /*4a30*/  @!P3 FMUL R21, R21, 0.5 ;  /* 0x3f0000001515b820 */ /* 0x000fe40000400000 */
[----:B------:R-:W-:Y:S02]  /*4a40*/  @!P4 FMUL R22, R22, 0.5 ;  /* 0x3f0000001616c820 */ /* 0x000fe40000400000 */
[----:B------:R-:W1:Y:S08]  /*4a50*/  MUFU.EX2 R106, R21 ;  /* 0x00000015006a7308 */ /* 0x000e700000000800 */
[----:B------:R-:W2:Y:S01]  /*4a60*/  MUFU.EX2 R104, R22 ;  /* 0x0000001600687308 */ /* 0x000ea20000000800 */
[----:B-1----:R-:W-:Y:S01]  /*4a70*/  @!P3 FMUL R106, R106, R106 ;  /* 0x0000006a6a6ab220 */ /* 0x002fe20000400000 */
[----:B------:R-:W-:-:S03]  /*4a80*/  ISETP.NE.AND P3, PT, R7, 0x4, PT ;  /* 0x000000040700780c */ /* 0x000fc60003f65270 */
[-C--:B------:R-:W-:Y:S01]  /*4a90*/  FMUL R88, R88, R106.reuse ;  /* 0x0000006a58587220 */ /* 0x080fe20000400000 */
[-C--:B------:R-:W-:Y:S01]  /*4aa0*/  FMUL R89, R89, R106.reuse ;  /* 0x0000006a59597220 */ /* 0x080fe20000400000 */
[-C--:B------:R-:W-:Y:S01]  /*4ab0*/  FMUL R92, R92, R106.reuse ;  /* 0x0000006a5c5c7220 */ /* 0x080fe20000400000 */
[----:B------:R-:W-:Y:S01]  /*4ac0*/  FMUL R93, R93, R106 ;  /* 0x0000006a5d5d7220 */ /* 0x000fe20000400000 */
[----:B--2---:R-:W-:Y:S01]  /*4ad0*/  @!P4 FMUL R104, R104, R104 ;  /* 0x000000686868c220 */ /* 0x004fe20000400000 */
[-C--:B------:R-:W-:Y:S01]  /*4ae0*/  FMUL R96, R96, R106.reuse ;  /* 0x0000006a60607220 */ /* 0x080fe20000400000 */
[-C--:B------:R-:W-:Y:S01]  /*4af0*/  FMUL R97, R97, R106.reuse ;  /* 0x0000006a61617220 */ /* 0x080fe20000400000 */
[-C--:B------:R-:W-:Y:S01]  /*4b00*/  FMUL R100, R100, R106.reuse ;  /* 0x0000006a64647220 */ /* 0x080fe20000400000 */
[----:B------:R-:W-:Y:S01]  /*4b10*/  FMUL R101, R101, R106 ;  /* 0x0000006a65657220 */ /* 0x000fe20000400000 */
[-C--:B------:R-:W-:Y:S01]  /*4b20*/  FMUL R90, R90, R104.reuse ;  /* 0x000000685a5a7220 */ /* 0x080fe20000400000 */
[-C--:B------:R-:W-:Y:S01]  /*4b30*/  FMUL R91, R91, R104.reuse ;  /* 0x000000685b5b7220 */ /* 0x080fe20000400000 */
[-C--:B------:R-:W-:Y:S01]  /*4b40*/  FMUL R94, R94, R104.reuse ;  /* 0x000000685e5e7220 */ /* 0x080fe20000400000 */
[-C--:B------:R-:W-:Y:S01]  /*4b50*/  FMUL R95, R95, R104.reuse ;  /* 0x000000685f5f7220 */ /* 0x080fe20000400000 */
[-C--:B------:R-:W-:Y:S01]  /*4b60*/  FMUL R98, R98, R104.reuse ;  /* 0x0000006862627220 */ /* 0x080fe20000400000 */
[-C--:B------:R-:W-:Y:S01]  /*4b70*/  FMUL R99, R99, R104.reuse ;  /* 0x0000006863637220 */ /* 0x080fe20000400000 */
[-C--:B------:R-:W-:Y:S01]  /*4b80*/  FMUL R102, R102, R104.reuse ;  /* 0x0000006866667220 */ /* 0x080fe20000400000 */
[----:B------:R-:W-:-:S07]  /*4b90*/  FMUL R103, R103, R104 ;  /* 0x0000006867677220 */ /* 0x000fce0000400000 */
.L_x_30:
[----:B-1----:R1:W2:Y:S02]  /*4ba0*/  SYNCS.PHASECHK.TRANS64.TRYWAIT P4, [R112+URZ+0x9000], R23 ;  /* 0x00900017700075a7 */ /* 0x0022a4000808017f */
[----:B--2---:R-:W-:Y:S05]  /*4bb0*/  @!P4 NANOSLEEP.SYNCS 0x989680 ;  /* 0x009896800000c95d */ /* 0x004fea0003900000 */
[----:B------:R-:W2:Y:S02]  /*4bc0*/  @!P4 SYNCS.PHASECHK.TRANS64 P4, [R112+URZ+0x9000], R23 ;  /* 0x009000177000c5a7 */ /* 0x000ea4000808007f */
[----:B--2---:R-:W-:Y:S05]  /*4bd0*/  @!P4 BRA `(.L_x_30) ;  /* 0xfffffffc00f0c947 */ /* 0x004fea000383ffff */
[----:B------:R-:W-:Y:S01]  /*4be0*/  ULDC UR7, c[0x0][0x604] ;  /* 0x0001810000077ab9 */ /* 0x000fe20000000800 */
[----:B------:R-:W-:Y:S01]  /*4bf0*/  R2UR UR6, R17 ;  /* 0x00000000110672ca */ /* 0x000fe200000e0000 */
[----:B------:R-:W-:Y:S01]  /*4c00*/  FMUL R22, R108, UR7 ;  /* 0x000000076c167c20 */ /* 0x000fe20008400000 */
[----:B------:R-:W-:Y:S01]  /*4c10*/  FMUL R21, R110, UR7 ;  /* 0x000000076e157c20 */ /* 0x000fe20008400000 */
[----:B------:R-:W-:Y:S01]  /*4c20*/  UMOV UR11, 0x80000020 ;  /* 0x80000020000b7882 */ /* 0x000fe20000000000 */
[----:B------:R-:W-:Y:S01]  /*4c30*/  SEL R7, R7, RZ, P3 ;  /* 0x000000ff07077207 */ /* 0x000fe20001800000 */
[--C-:B------:R-:W-:Y:S01]  /*4c40*/  FFMA R24, R24, UR7, -R22.reuse ;  /* 0x0000000718187c23 */ /* 0x100fe20008000816 */
[--C-:B------:R-:W-:Y:S01]  /*4c50*/  FFMA R25, R25, UR7, -R22.reuse ;  /* 0x0000000719197c23 */ /* 0x100fe20008000816 */
[--C-:B------:R-:W-:Y:S01]  /*4c60*/  FFMA R28, R28, UR7, -R22.reuse ;  /* 0x000000071c1c7c23 */ /* 0x100fe20008000816 */
[--C-:B------:R-:W-:Y:S01]  /*4c70*/  FFMA R29, R29, UR7, -R22.reuse ;  /* 0x000000071d1d7c23 */ /* 0x100fe20008000816 */
[--C-:B------:R-:W-:Y:S01]  /*4c80*/  FFMA R26, R26, UR7, -R21.reuse ;  /* 0x000000071a1a7c23 */ /* 0x100fe20008000815 */
[----:B------:R-:W-:Y:S01]  /*4c90*/  FSETP.GEU.AND P6, PT, R24, -126, PT ;  /* 0xc2fc00001800780b */ /* 0x000fe20003fce000 */
[--C-:B------:R-:W-:Y:S01]  /*4ca0*/  FFMA R27, R27, UR7, -R21.reuse ;  /* 0x000000071b1b7c23 */ /* 0x100fe20008000815 */
[----:B------:R-:W-:Y:S01]  /*4cb0*/  FSETP.GEU.AND P5, PT, R25, -126, PT ;  /* 0xc2fc00001900780b */ /* 0x000fe20003fae000 */
[--C-:B------:R-:W-:Y:S01]  /*4cc0*/  FFMA R30, R30, UR7, -R21.reuse ;  /* 0x000000071e1e7c23 */ /* 0x100fe20008000815 */
[----:B------:R-:W-:Y:S01]  /*4cd0*/  FSETP.GEU.AND P4, PT, R28, -126, PT ;  /* 0xc2fc00001c00780b */ /* 0x000fe20003f8e000 */
[--C-:B------:R-:W-:Y:S01]  /*4ce0*/  FFMA R31, R31, UR7, -R21.reuse ;  /* 0x000000071f1f7c23 */ /* 0x100fe20008000815 */
[--C-:B------:R-:W-:Y:S01]  /*4cf0*/  FFMA R32, R32, UR7, -R22.reuse ;  /* 0x0000000720207c23 */ /* 0x100fe20008000816 */
[--C-:B------:R-:W-:Y:S01]  /*4d00*/  FFMA R33, R33, UR7, -R22.reuse ;  /* 0x0000000721217c23 */ /* 0x100fe20008000816 */
[--C-:B------:R-:W-:Y:S01]  /*4d10*/  FFMA R36, R36, UR7, -R22.reuse ;  /* 0x0000000724247c23 */ /* 0x100fe20008000816 */
[--C-:B------:R-:W-:Y:S01]  /*4d20*/  FFMA R37, R37, UR7, -R22.reuse ;  /* 0x0000000725257c23 */ /* 0x100fe20008000816 */
[--C-:B------:R-:W-:Y:S01]  /*4d30*/  FFMA R34, R34, UR7, -R21.reuse ;  /* 0x0000000722227c23 */ /* 0x100fe20008000815 */
[--C-:B------:R-:W-:Y:S01]  /*4d40*/  FFMA R35, R35, UR7, -R21.reuse ;  /* 0x0000000723237c23 */ /* 0x100fe20008000815 */
[--C-:B------:R-:W-:Y:S01]  /*4d50*/  FFMA R38, R38, UR7, -R21.reuse ;  /* 0x0000000726267c23 */ /* 0x100fe20008000815 */
[----:B------:R-:W-:Y:S01]  /*4d60*/  @!P6 FMUL R24, R24, 0.5 ;  /* 0x3f0000001818e820 */ /* 0x000fe20000400000 */
[--C-:B------:R-:W-:Y:S01]  /*4d70*/  FFMA R39, R39, UR7, -R21.reuse ;  /* 0x0000000727277c23 */ /* 0x100fe20008000815 */
[----:B------:R-:W-:Y:S01]  /*4d80*/  @!P5 FMUL R25, R25, 0.5 ;  /* 0x3f0000001919d820 */ /* 0x000fe20000400000 */
[--C-:B------:R-:W-:Y:S01]  /*4d90*/  FFMA R40, R40, UR7, -R22.reuse ;  /* 0x0000000728287c23 */ /* 0x100fe20008000816 */
[----:B-1----:R1:W2:Y:S01]  /*4da0*/  MUFU.EX2 R23, R24 ;  /* 0x0000001800177308 */ /* 0x0022a20000000800 */
[----:B------:R-:W-:Y:S01]  /*4db0*/  @!P4 FMUL R28, R28, 0.5 ;  /* 0x3f0000001c1cc820 */ /* 0x000fe20000400000 */
[--C-:B------:R-:W-:Y:S01]  /*4dc0*/  FFMA R41, R41, UR7, -R22.reuse ;  /* 0x0000000729297c23 */ /* 0x100fe20008000816 */
[--C-:B------:R-:W-:Y:S01]  /*4dd0*/  FFMA R44, R44, UR7, -R22.reuse ;  /* 0x000000072c2c7c23 */ /* 0x100fe20008000816 */
[--C-:B------:R-:W-:Y:S01]  /*4de0*/  FFMA R45, R45, UR7, -R22.reuse ;  /* 0x000000072d2d7c23 */ /* 0x100fe20008000816 */
[--C-:B------:R-:W-:Y:S01]  /*4df0*/  FFMA R42, R42, UR7, -R21.reuse ;  /* 0x000000072a2a7c23 */ /* 0x100fe20008000815 */
[--C-:B------:R-:W-:Y:S01]  /*4e00*/  FFMA R43, R43, UR7, -R21.reuse ;  /* 0x000000072b2b7c23 */ /* 0x100fe20008000815 */
[--C-:B------:R-:W-:Y:S01]  /*4e10*/  FFMA R46, R46, UR7, -R21.reuse ;  /* 0x000000072e2e7c23 */ /* 0x100fe20008000815 */
[----:B------:R3:W4:Y:S01]  /*4e20*/  MUFU.EX2 R108, R25 ;  /* 0x00000019006c7308 */ /* 0x0007220000000800 */
[--C-:B------:R-:W-:Y:S01]  /*4e30*/  FFMA R47, R47, UR7, -R21.reuse ;  /* 0x000000072f2f7c23 */ /* 0x100fe20008000815 */
[--C-:B-1----:R-:W-:Y:S01]  /*4e40*/  FFMA R24, R48, UR7, -R22.reuse ;  /* 0x0000000730187c23 */ /* 0x102fe20008000816 */
[--C-:B------:R-:W-:Y:S01]  /*4e50*/  FFMA R49, R49, UR7, -R22.reuse ;  /* 0x0000000731317c23 */ /* 0x100fe20008000816 */
[--C-:B------:R-:W-:Y:S01]  /*4e60*/  FFMA R50, R50, UR7, -R21.reuse ;  /* 0x0000000732327c23 */ /* 0x100fe20008000815 */
[--C-:B------:R-:W-:Y:S01]  /*4e70*/  FFMA R51, R51, UR7, -R21.reuse ;  /* 0x0000000733337c23 */ /* 0x100fe20008000815 */
[----:B------:R-:W-:Y:S01]  /*4e80*/  ULEA UR6, UR6, UR14, 0x9 ;  /* 0x0000000e06067291 */ /* 0x000fe2000f8e483f */
[--C-:B------:R-:W-:Y:S01]  /*4e90*/  FFMA R60, R60, UR7, -R22.reuse ;  /* 0x000000073c3c7c23 */ /* 0x100fe20008000816 */
[----:B------:R1:W5:Y:S01]  /*4ea0*/  MUFU.EX2 R105, R28 ;  /* 0x0000001c00697308 */ /* 0x0003620000000800 */
[----:B--2---:R-:W-:Y:S01]  /*4eb0*/  @!P6 FMUL R23, R23, R23 ;  /* 0x000000171717e220 */ /* 0x004fe20000400000 */
[----:B------:R-:W-:Y:S01]  /*4ec0*/  FSETP.GEU.AND P6, PT, R29, -126, PT ;  /* 0xc2fc00001d00780b */ /* 0x000fe20003fce000 */
[--C-:B---3--:R-:W-:Y:S01]  /*4ed0*/  FFMA R25, R52, UR7, -R22.reuse ;  /* 0x0000000734197c23 */ /* 0x108fe20008000816 */
[----:B------:R-:W-:Y:S01]  /*4ee0*/  UIADD3 UR8, UR6, 0x40, URZ ;  /* 0x0000004006087890 */ /* 0x000fe2000fffe03f */
[--C-:B------:R-:W-:Y:S01]  /*4ef0*/  FFMA R59, R59, UR7, -R21.reuse ;  /* 0x000000073b3b7c23 */ /* 0x100fe20008000815 */
[----:B------:R-:W-:Y:S01]  /*4f00*/  UMOV UR10, UR6 ;  /* 0x00000006000a7c82 */ /* 0x000fe20008000000 */
[--C-:B------:R-:W-:Y:S01]  /*4f10*/  FFMA R68, R68, UR7, -R22.reuse ;  /* 0x0000000744447c23 */ /* 0x100fe20008000816 */
[--C-:B------:R-:W-:Y:S01]  /*4f20*/  FFMA R64, R64, UR7, -R22.reuse ;  /* 0x0000000740407c23 */ /* 0x100fe20008000816 */
[----:B----4-:R-:W-:Y:S01]  /*4f30*/  @!P5 FMUL R108, R108, R108 ;  /* 0x0000006c6c6cd220 */ /* 0x010fe20000400000 */
[----:B------:R-:W-:Y:S01]  /*4f40*/  FSETP.GEU.AND P5, PT, R26, -126, PT ;  /* 0xc2fc00001a00780b */ /* 0x000fe20003fae000 */
[--C-:B-1----:R-:W-:Y:S01]  /*4f50*/  FFMA R28, R61, UR7, -R22.reuse ;  /* 0x000000073d1c7c23 */ /* 0x102fe20008000816 */
[--C-:B------:R-:W-:Y:S01]  /*4f60*/  FFMA R65, R65, UR7, -R22.reuse ;  /* 0x0000000741417c23 */ /* 0x100fe20008000816 */
[--C-:B------:R-:W-:Y:S01]  /*4f70*/  FFMA R67, R67, UR7, -R21.reuse ;  /* 0x0000000743437c23 */ /* 0x100fe20008000815 */
[--C-:B------:R-:W-:Y:S01]  /*4f80*/  FFMA R66, R66, UR7, -R21.reuse ;  /* 0x0000000742427c23 */ /* 0x100fe20008000815 */
[----:B------:R-:W-:Y:S01]  /*4f90*/  @!P6 FMUL R29, R29, 0.5 ;  /* 0x3f0000001d1de820 */ /* 0x000fe20000400000 */
[--C-:B------:R-:W-:Y:S01]  /*4fa0*/  FFMA R72, R72, UR7, -R22.reuse ;  /* 0x0000000748487c23 */ /* 0x100fe20008000816 */
[----:B-----5:R-:W-:Y:S01]  /*4fb0*/  @!P4 FMUL R105, R105, R105 ;  /* 0x000000696969c220 */ /* 0x020fe20000400000 */
[----:B------:R-:W-:Y:S01]  /*4fc0*/  FSETP.GEU.AND P4, PT, R27, -126, PT ;  /* 0xc2fc00001b00780b */ /* 0x000fe20003f8e000 */
[----:B------:R1:W2:Y:S01]  /*4fd0*/  MUFU.EX2 R110, R29 ;  /* 0x0000001d006e7308 */ /* 0x0002a20000000800 */
[--C-:B------:R-:W-:Y:S01]  /*4fe0*/  FFMA R76, R76, UR7, -R22.reuse ;  /* 0x000000074c4c7c23 */ /* 0x100fe20008000816 */
[--C-:B------:R-:W-:Y:S01]  /*4ff0*/  FFMA R73, R73, UR7, -R22.reuse ;  /* 0x0000000749497c23 */ /* 0x100fe20008000816 */
[--C-:B------:R-:W-:Y:S01]  /*5000*/  FFMA R75, R75, UR7, -R21.reuse ;  /* 0x000000074b4b7c23 */ /* 0x100fe20008000815 */
[----:B------:R-:W-:Y:S01]  /*5010*/  @!P5 FMUL R26, R26, 0.5 ;  /* 0x3f0000001a1ad820 */ /* 0x000fe20000400000 */
[--C-:B------:R-:W-:Y:S01]  /*5020*/  FFMA R74, R74, UR7, -R21.reuse ;  /* 0x000000074a4a7c23 */ /* 0x100fe20008000815 */
[--C-:B------:R-:W-:Y:S01]  /*5030*/  FFMA R80, R80, UR7, -R22.reuse ;  /* 0x0000000750507c23 */ /* 0x100fe20008000816 */
[--C-:B------:R-:W-:Y:S01]  /*5040*/  FFMA R81, R81, UR7, -R22.reuse ;  /* 0x0000000751517c23 */ /* 0x100fe20008000816 */
[----:B------:R3:W4:Y:S01]  /*5050*/  MUFU.EX2 R113, R26 ;  /* 0x0000001a00717308 */ /* 0x0007220000000800 */
[--C-:B-1----:R-:W-:Y:S01]  /*5060*/  FFMA R29, R58, UR7, -R21.reuse ;  /* 0x000000073a1d7c23 */ /* 0x102fe20008000815 */
[----:B------:R-:W-:Y:S01]  /*5070*/  FFMA R79, R79, UR7, -R21 ;  /* 0x000000074f4f7c23 */ /* 0x000fe20008000815 */
[----:B------:R-:W-:Y:S01]  /*5080*/  FFMA R15, R106, R15, R23 ;  /* 0x0000000f6a0f7223 */ /* 0x000fe20000000017 */
[----:B------:R-:W-:Y:S01]  /*5090*/  @!P4 FMUL R27, R27, 0.5 ;  /* 0x3f0000001b1bc820 */ /* 0x000fe20000400000 */
[--C-:B------:R-:W-:Y:S01]  /*50a0*/  FFMA R85, R85, UR7, -R22.reuse ;  /* 0x0000000755557c23 */ /* 0x100fe20008000816 */
[--C-:B------:R-:W-:Y:S01]  /*50b0*/  FFMA R83, R83, UR7, -R21.reuse ;  /* 0x0000000753537c23 */ /* 0x100fe20008000815 */
[----:B------:R-:W-:Y:S01]  /*50c0*/  FFMA R87, R87, UR7, -R21 ;  /* 0x0000000757577c23 */ /* 0x000fe20008000815 */
[----:B------:R1:W5:Y:S01]  /*50d0*/  MUFU.EX2 R111, R27 ;  /* 0x0000001b006f7308 */ /* 0x0003620000000800 */
[----:B--2---:R-:W-:Y:S01]  /*50e0*/  @!P6 FMUL R110, R110, R110 ;  /* 0x0000006e6e6ee220 */ /* 0x004fe20000400000 */
[----:B------:R-:W-:Y:S01]  /*50f0*/  FSETP.GEU.AND P6, PT, R30, -126, PT ;  /* 0xc2fc00001e00780b */ /* 0x000fe20003fce000 */
[----:B---3--:R-:W-:Y:S01]  /*5100*/  FFMA R26, R53, UR7, -R22 ;  /* 0x00000007351a7c23 */ /* 0x008fe20008000816 */
[----:B------:R-:W-:-:S02]  /*5110*/  VIADD R17, R17, 0x1 ;  /* 0x0000000111117836 */ /* 0x000fc40000000000 */
[----:B----4-:R-:W-:Y:S01]  /*5120*/  @!P5 FMUL R113, R113, R113 ;  /* 0x000000717171d220 */ /* 0x010fe20000400000 */
[----:B------:R-:W-:Y:S01]  /*5130*/  FSETP.GEU.AND P5, PT, R31, -126, PT ;  /* 0xc2fc00001f00780b */ /* 0x000fe20003fae000 */
[----:B-1----:R-:W-:Y:S02]  /*5140*/  FFMA R27, R57, UR7, -R22 ;  /* 0x00000007391b7c23 */ /* 0x002fe40008000816 */
[----:B------:R-:W-:-:S05]  /*5150*/  FFMA R104, R104, R13, R113 ;  /* 0x0000000d68687223 */ /* 0x000fca0000000071 */
[----:B------:R-:W-:Y:S01]  /*5160*/  @!P6 FMUL R30, R30, 0.5 ;  /* 0x3f0000001e1ee820 */ /* 0x000fe20000400000 */
[----:B-----5:R-:W-:Y:S01]  /*5170*/  @!P4 FMUL R111, R111, R111 ;  /* 0x0000006f6f6fc220 */ /* 0x020fe20000400000 */
[----:B------:R-:W-:Y:S02]  /*5180*/  FSETP.GEU.AND P4, PT, R32, -126, PT ;  /* 0xc2fc00002000780b */ /* 0x000fe40003f8e000 */
[----:B------:R-:W1:Y:S01]  /*5190*/  MUFU.EX2 R114, R30 ;  /* 0x0000001e00727308 */ /* 0x000e620000000800 */
[----:B------:R-:W-:-:S07]  /*51a0*/  @!P5 FMUL R31, R31, 0.5 ;  /* 0x3f0000001f1fd820 */ /* 0x000fce0000400000 */
[----:B------:R-:W2:Y:S03]  /*51b0*/  MUFU.EX2 R107, R31 ;  /* 0x0000001f006b7308 */ /* 0x000ea60000000800 */
[----:B------:R-:W-:-:S05]  /*51c0*/  @!P4 FMUL R32, R32, 0.5 ;  /* 0x3f0000002020c820 */ /* 0x000fca0000400000 */
[----:B------:R-:W3:Y:S01]  /*51d0*/  MUFU.EX2 R109, R32 ;  /* 0x00000020006d7308 */ /* 0x000ee20000000800 */
[----:B-1----:R-:W-:Y:S01]  /*51e0*/  @!P6 FMUL R114, R114, R114 ;  /* 0x000000727272e220 */ /* 0x002fe20000400000 */
[----:B------:R-:W-:Y:S01]  /*51f0*/  FSETP.GEU.AND P6, PT, R33, -126, PT ;  /* 0xc2fc00002100780b */ /* 0x000fe20003fce000 */
[----:B--2---:R-:W-:Y:S01]  /*5200*/  @!P5 FMUL R107, R107, R107 ;  /* 0x0000006b6b6bd220 */ /* 0x004fe20000400000 */
[----:B------:R-:W-:-:S11]  /*5210*/  FSETP.GEU.AND P5, PT, R36, -126, PT ;  /* 0xc2fc00002400780b */ /* 0x000fd60003fae000 */
[----:B------:R-:W-:Y:S01]  /*5220*/  @!P6 FMUL R33, R33, 0.5 ;  /* 0x3f0000002121e820 */ /* 0x000fe20000400000 */
[----:B---3--:R-:W-:Y:S01]  /*5230*/  @!P4 FMUL R109, R109, R109 ;  /* 0x0000006d6d6dc220 */ /* 0x008fe20000400000 */
        /* <DEDUP_REMOVED lines=13> */
[----:B------:R-:W1:Y:S02]  /*5310*/  MUFU.EX2 R117, R34 ;  /* 0x0000002200757308 */ /* 0x000e640000000800 */
[----:B------:R-:W-:Y:S01]  /*5320*/  F2FP.F16.F32.PACK_AB R30, R115, R116 ;  /* 0x00000074731e723e */ /* 0x000fe200000000ff */
[----:B------:R-:W-:-:S05]  /*5330*/  @!P5 FMUL R35, R35, 0.5 ;  /* 0x3f0000002323d820 */ /* 0x000fca0000400000 */
        /* <DEDUP_REMOVED lines=16> */
[----:B------:R-:W-:-:S04]  /*5440*/  FSETP.GEU.AND P6, PT, R44, -126, PT ;  /* 0xc2fc00002c00780b */ /* 0x000fc80003fce000 */
[----:B------:R-:W-:Y:S01]  /*5450*/  F2FP.F16.F32.PACK_AB R31, R119, R118 ;  /* 0x00000076771f723e */ /* 0x000fe200000000ff */
[----:B--2---:R-:W-:Y:S01]  /*5460*/  @!P5 FMUL R123, R123, R123 ;  /* 0x0000007b7b7bd220 */ /* 0x004fe20000400000 */
[----:B------:R-:W-:-:S07]  /*5470*/  FSETP.GEU.AND P5, PT, R45, -126, PT ;  /* 0xc2fc00002d00780b */ /* 0x000fce0003fae000 */
        /* <DEDUP_REMOVED lines=12> */
[----:B------:R-:W-:-:S04]  /*5540*/  FSETP.GEU.AND P5, PT, R46, -126, PT ;  /* 0xc2fc00002e00780b */ /* 0x000fc80003fae000 */
[----:B------:R-:W-:-:S07]  /*5550*/  F2FP.F16.F32.PACK_AB R34, R121, R124 ;  /* 0x0000007c7922723e */ /* 0x000fce00000000ff */
        /* <DEDUP_REMOVED lines=16> */
[----:B------:R1:W2:Y:S02]  /*5660*/  MUFU.EX2 R126, R24 ;  /* 0x00000018007e7308 */ /* 0x0002a40000000800 */
[----:B------:R-:W-:Y:S01]  /*5670*/  F2FP.F16.F32.PACK_AB R35, R125, R48 ;  /* 0x000000307d23723e */ /* 0x000fe200000000ff */
[----:B------:R-:W-:-:S05]  /*5680*/  @!P5 FMUL R49, R49, 0.5 ;  /* 0x3f0000003131d820 */ /* 0x000fca0000400000 */
[----:B------:R-:W3:Y:S01]  /*5690*/  MUFU.EX2 R53, R49 ;  /* 0x0000003100357308 */ /* 0x000ee20000000800 */
[----:B-1----:R-:W-:Y:S02]  /*56a0*/  FFMA R24, R54, UR7, -R21 ;  /* 0x0000000736187c23 */ /* 0x002fe40008000815 */
[----:B------:R-:W-:-:S05]  /*56b0*/  @!P4 FMUL R25, R25, 0.5 ;  /* 0x3f0000001919c820 */ /* 0x000fca0000400000 */
[----:B------:R1:W4:Y:S01]  /*56c0*/  MUFU.EX2 R52, R25 ;  /* 0x0000001900347308 */ /* 0x0003220000000800 */
[----:B--2---:R-:W-:Y:S01]  /*56d0*/  @!P6 FMUL R126, R126, R126 ;  /* 0x0000007e7e7ee220 */ /* 0x004fe20000400000 */
[----:B------:R-:W-:Y:S01]  /*56e0*/  FSETP.GEU.AND P6, PT, R26, -126, PT ;  /* 0xc2fc00001a00780b */ /* 0x000fe20003fce000 */
[----:B---3--:R-:W-:Y:S01]  /*56f0*/  @!P5 FMUL R53, R53, R53 ;  /* 0x000000353535d220 */ /* 0x008fe20000400000 */
[----:B------:R-:W-:Y:S01]  /*5700*/  FSETP.GEU.AND P5, PT, R50, -126, PT ;  /* 0xc2fc00003200780b */ /* 0x000fe20003fae000 */
[----:B-1----:R-:W-:-:S03]  /*5710*/  FFMA R25, R55, UR7, -R21 ;  /* 0x0000000737197c23 */ /* 0x002fc60008000815 */
[----:B------:R-:W-:-:S07]  /*5720*/  F2FP.F16.F32.PACK_AB R36, R53, R126 ;  /* 0x0000007e3524723e */ /* 0x000fce00000000ff */
[----:B------:R-:W-:Y:S01]  /*5730*/  @!P6 FMUL R26, R26, 0.5 ;  /* 0x3f0000001a1ae820 */ /* 0x000fe20000400000 */
[----:B----4-:R-:W-:Y:S01]  /*5740*/  @!P4 FMUL R52, R52, R52 ;  /* 0x000000343434c220 */ /* 0x010fe20000400000 */
[----:B------:R-:W-:Y:S02]  /*5750*/  FSETP.GEU.AND P4, PT, R51, -126, PT ;  /* 0xc2fc00003300780b */ /* 0x000fe40003f8e000 */
[----:B------:R1:W2:Y:S01]  /*5760*/  MUFU.EX2 R129, R26 ;  /* 0x0000001a00817308 */ /* 0x0002a20000000800 */
[----:B------:R-:W-:-:S07]  /*5770*/  @!P5 FMUL R50, R50, 0.5 ;  /* 0x3f0000003232d820 */ /* 0x000fce0000400000 */
[----:B------:R-:W3:Y:S01]  /*5780*/  MUFU.EX2 R131, R50 ;  /* 0x0000003200837308 */ /* 0x000ee20000000800 */
[----:B-1----:R-:W-:Y:S02]  /*5790*/  FFMA R26, R56, UR7, -R22 ;  /* 0x00000007381a7c23 */ /* 0x002fe40008000816 */
[----:B------:R-:W-:-:S05]  /*57a0*/  @!P4 FMUL R51, R51, 0.5 ;  /* 0x3f0000003333c820 */ /* 0x000fca0000400000 */
[----:B------:R-:W1:Y:S01]  /*57b0*/  MUFU.EX2 R54, R51 ;  /* 0x0000003300367308 */ /* 0x000e620000000800 */
[----:B--2---:R-:W-:Y:S01]  /*57c0*/  @!P6 FMUL R129, R129, R129 ;  /* 0x000000818181e220 */ /* 0x004fe20000400000 */
[----:B------:R-:W-:-:S04]  /*57d0*/  FSETP.GEU.AND P6, PT, R24, -126, PT ;  /* 0xc2fc00001800780b */ /* 0x000fc80003fce000 */
[----:B------:R-:W-:Y:S01]  /*57e0*/  F2FP.F16.F32.PACK_AB R38, R129, R52 ;  /* 0x000000348126723e */ /* 0x000fe200000000ff */
[----:B---3--:R-:W-:Y:S01]  /*57f0*/  @!P5 FMUL R131, R131, R131 ;  /* 0x000000838383d220 */ /* 0x008fe20000400000 */
[----:B------:R-:W-:-:S07]  /*5800*/  FSETP.GEU.AND P5, PT, R25, -126, PT ;  /* 0xc2fc00001900780b */ /* 0x000fce0003fae000 */
[----:B------:R-:W-:Y:S01]  /*5810*/  @!P6 FMUL R24, R24, 0.5 ;  /* 0x3f0000001818e820 */ /* 0x000fe20000400000 */
[----:B-1----:R-:W-:Y:S01]  /*5820*/  @!P4 FMUL R54, R54, R54 ;  /* 0x000000363636c220 */ /* 0x002fe20000400000 */
[----:B------:R-:W-:Y:S02]  /*5830*/  FSETP.GEU.AND P4, PT, R26, -126, PT ;  /* 0xc2fc00001a00780b */ /* 0x000fe40003f8e000 */
[----:B------:R1:W2:Y:S02]  /*5840*/  MUFU.EX2 R55, R24 ;  /* 0x0000001800377308 */ /* 0x0002a40000000800 */
[----:B------:R-:W-:Y:S01]  /*5850*/  F2FP.F16.F32.PACK_AB R37, R54, R131 ;  /* 0x000000833625723e */ /* 0x000fe200000000ff */
[----:B------:R-:W-:-:S05]  /*5860*/  @!P5 FMUL R25, R25, 0.5 ;  /* 0x3f0000001919d820 */ /* 0x000fca0000400000 */
[----:B------:R3:W4:Y:S01]  /*5870*/  MUFU.EX2 R130, R25 ;  /* 0x0000001900827308 */ /* 0x0007220000000800 */
[----:B-1----:R-:W-:Y:S01]  /*5880*/  F2FP.F16.F32.PACK_AB R24, R108, R23 ;  /* 0x000000176c18723e */ /* 0x002fe200000000ff */
[----:B------:R-:W-:Y:S01]  /*5890*/  FADD R108, R15, R108 ;  /* 0x0000006c0f6c7221 */ /* 0x000fe20000000000 */
[----:B------:R-:W-:Y:S01]  /*58a0*/  FFMA R23, R84, UR7, -R22 ;  /* 0x0000000754177c23 */ /* 0x000fe20008000816 */
[----:B------:R-:W-:-:S04]  /*58b0*/  @!P4 FMUL R26, R26, 0.5 ;  /* 0x3f0000001a1ac820 */ /* 0x000fc80000400000 */
[----:B------:R1:W5:Y:S01]  /*58c0*/  MUFU.EX2 R56, R26 ;  /* 0x0000001a00387308 */ /* 0x0003620000000800 */
[----:B--2---:R-:W-:Y:S01]  /*58d0*/  @!P6 FMUL R55, R55, R55 ;  /* 0x000000373737e220 */ /* 0x004fe20000400000 */
[----:B------:R-:W-:Y:S02]  /*58e0*/  FSETP.GEU.AND P6, PT, R27, -126, PT ;  /* 0xc2fc00001b00780b */ /* 0x000fe40003fce000 */
[----:B---3--:R-:W-:Y:S01]  /*58f0*/  F2FP.F16.F32.PACK_AB R25, R111, R113 ;  /* 0x000000716f19723e */ /* 0x008fe200000000ff */
[----:B------:R-:W-:Y:S01]  /*5900*/  FADD R111, R104, R111 ;  /* 0x0000006f686f7221 */ /* 0x000fe20000000000 */
[----:B-1----:R-:W-:Y:S01]  /*5910*/  F2FP.F16.F32.PACK_AB R26, R110, R105 ;  /* 0x000000696e1a723e */ /* 0x002fe200000000ff */
[----:B----4-:R-:W-:Y:S01]  /*5920*/  @!P5 FMUL R130, R130, R130 ;  /* 0x000000828282d220 */ /* 0x010fe20000400000 */
[----:B------:R-:W-:Y:S01]  /*5930*/  FSETP.GEU.AND P5, PT, R60, -126, PT ;  /* 0xc2fc00003c00780b */ /* 0x000fe20003fae000 */
[----:B------:R-:W-:-:S06]  /*5940*/  FADD R105, R108, R105 ;  /* 0x000000696c697221 */ /* 0x000fcc0000000000 */
[----:B------:R-:W-:Y:S01]  /*5950*/  @!P6 FMUL R27, R27, 0.5 ;  /* 0x3f0000001b1be820 */ /* 0x000fe20000400000 */
[----:B------:R-:W-:Y:S01]  /*5960*/  F2FP.F16.F32.PACK_AB R39, R130, R55 ;  /* 0x000000378227723e */ /* 0x000fe200000000ff */
[----:B-----5:R-:W-:Y:S01]  /*5970*/  @!P4 FMUL R56, R56, R56 ;  /* 0x000000383838c220 */ /* 0x020fe20000400000 */
[----:B------:R-:W-:Y:S01]  /*5980*/  FSETP.GEU.AND P4, PT, R28, -126, PT ;  /* 0xc2fc00001c00780b */ /* 0x000fe20003f8e000 */
[----:B------:R1:W2:Y:S01]  /*5990*/  MUFU.EX2 R57, R27 ;  /* 0x0000001b00397308 */ /* 0x0002a20000000800 */
[----:B------:R-:W-:Y:S01]  /*59a0*/  FADD R110, R105, R110 ;  /* 0x0000006e696e7221 */ /* 0x000fe20000000000 */
[----:B------:R-:W-:Y:S01]  /*59b0*/  @!P5 FMUL R60, R60, 0.5 ;  /* 0x3f0000003c3cd820 */ /* 0x000fe20000400000 */
[----:B-1----:R-:W-:-:S05]  /*59c0*/  F2FP.F16.F32.PACK_AB R27, R107, R114 ;  /* 0x000000726b1b723e */ /* 0x002fca00000000ff */
[----:B------:R-:W1:Y:S01]  /*59d0*/  MUFU.EX2 R61, R60 ;  /* 0x0000003c003d7308 */ /* 0x000e620000000800 */
[----:B------:R-:W-:-:S03]  /*59e0*/  FADD R114, R111, R114 ;  /* 0x000000726f727221 */ /* 0x000fc60000000000 */
[----:B------:R-:W-:Y:S01]  /*59f0*/  @!P4 FMUL R28, R28, 0.5 ;  /* 0x3f0000001c1cc820 */ /* 0x000fe20000400000 */
[----:B------:R-:W-:Y:S01]  /*5a00*/  WARPGROUP.ARRIVE ;  /* 0x00000000000079c5 */ /* 0x000fe20000000000 */
[----:B------:R-:W-:Y:S01]  /*5a10*/  FADD R114, R114, R107 ;  /* 0x0000006b72727221 */ /* 0x000fe20000000000 */
[----:B--2---:R-:W-:Y:S01]  /*5a20*/  @!P6 FMUL R57, R57, R57 ;  /* 0x000000393939e220 */ /* 0x004fe20000400000 */
[----:B------:R-:W-:-:S03]  /*5a30*/  FSETP.GEU.AND P6, PT, R29, -126, PT ;  /* 0xc2fc00001d00780b */ /* 0x000fc60003fce000 */
[----:B------:R-:W-:Y:S01]  /*5a40*/  HGMMA.64x32x16.F32 R88, R24, gdesc[UR8].tnspB, R88, gsb0 ;  /* 0x4060000818587df0 */ /* 0x000fe20008000858 */
[----:B------:R2:W3:Y:S01]  /*5a50*/  MUFU.EX2 R58, R28 ;  /* 0x0000001c003a7308 */ /* 0x0004e20000000800 */
[----:B------:R-:W-:Y:S01]  /*5a60*/  UMOV UR10, UR8 ;  /* 0x00000008000a7c82 */ /* 0x000fe20008000000 */
[----:B------:R-:W-:Y:S01]  /*5a70*/  UMOV UR11, 0x80000020 ;  /* 0x80000020000b7882 */ /* 0x000fe20000000000 */
[----:B------:R-:W-:Y:S01]  /*5a80*/  UIADD3 UR8, UR6, 0x80, URZ ;  /* 0x0000008006087890 */ /* 0x000fe2000fffe03f */
[----:B------:R-:W-:Y:S01]  /*5a90*/  F2FP.F16.F32.PACK_AB R40, R57, R56 ;  /* 0x000000383928723e */ /* 0x000fe200000000ff */
[----:B-1----:R-:W-:Y:S01]  /*5aa0*/  @!P5 FMUL R61, R61, R61 ;  /* 0x0000003d3d3dd220 */ /* 0x002fe20000400000 */
[----:B------:R-:W-:Y:S02]  /*5ab0*/  FSETP.GEU.AND P5, PT, R59, -126, PT ;  /* 0xc2fc00003b00780b */ /* 0x000fe40003fae000 */
[----:B--2---:R-:W-:Y:S01]  /*5ac0*/  F2FP.F16.F32.PACK_AB R28, R112, R109 ;  /* 0x0000006d701c723e */ /* 0x004fe200000000ff */
[----:B------:R-:W-:Y:S01]  /*5ad0*/  @!P6 FMUL R29, R29, 0.5 ;  /* 0x3f0000001d1de820 */ /* 0x000fe20000400000 */
[----:B------:R-:W-:-:S04]  /*5ae0*/  FADD R109, R110, R109 ;  /* 0x0000006d6e6d7221 */ /* 0x000fc80000000000 */
[----:B------:R-:W-:Y:S01]  /*5af0*/  FADD R109, R109, R112 ;  /* 0x000000706d6d7221 */ /* 0x000fe20000000000 */
[----:B---3--:R-:W-:-:S03]  /*5b00*/  @!P4 FMUL R58, R58, R58 ;  /* 0x0000003a3a3ac220 */ /* 0x008fc60000400000 */
[----:B------:R-:W-:Y:S01]  /*5b10*/  FADD R116, R109, R116 ;  /* 0x000000746d747221 */ /* 0x000fe20000000000 */
[----:B------:R-:W-:Y:S01]  /*5b20*/  @!P5 FMUL R59, R59, 0.5 ;  /* 0x3f0000003b3bd820 */ /* 0x000fe20000400000 */
[----:B------:R-:W-:Y:S02]  /*5b30*/  F2FP.F16.F32.PACK_AB R42, R58, R61 ;  /* 0x0000003d3a2a723e */ /* 0x000fe400000000ff */
[----:B------:R-:W-:-:S04]  /*5b40*/  FADD R116, R116, R115 ;  /* 0x0000007374747221 */ /* 0x000fc80000000000 */
[----:B------:R-:W-:-:S04]  /*5b50*/  FADD R123, R116, R123 ;  /* 0x0000007b747b7221 */ /* 0x000fc80000000000 */
[----:B------:R-:W-:-:S04]  /*5b60*/  FADD R123, R123, R122 ;  /* 0x0000007a7b7b7221 */ /* 0x000fc80000000000 */
[----:B------:R-:W-:-:S04]  /*5b70*/  FADD R124, R123, R124 ;  /* 0x0000007c7b7c7221 */ /* 0x000fc80000000000 */
[----:B------:R-:W-:-:S04]  /*5b80*/  FADD R121, R124, R121 ;  /* 0x000000797c797221 */ /* 0x000fc80000000000 */
[----:B------:R-:W-:-:S04]  /*5b90*/  FADD R126, R121, R126 ;  /* 0x0000007e797e7221 */ /* 0x000fc80000000000 */
[----:B------:R-:W-:Y:S01]  /*5ba0*/  FADD R53, R126, R53 ;  /* 0x000000357e357221 */ /* 0x000fe20000000000 */
[----:B------:R-:W-:Y:S02]  /*5bb0*/  WARPGROUP.DEPBAR.LE gsb0, 0x0 ;  /* 0x00008000000079c5 */ /* 0x000fe40000010000 */
[----:B------:R1:W2:Y:S01]  /*5bc0*/  MUFU.EX2 R24, R29 ;  /* 0x0000001d00187308 */ /* 0x0002a20000000800 */
[--C-:B------:R-:W-:Y:S01]  /*5bd0*/  FFMA R26, R63, UR7, -R21.reuse ;  /* 0x000000073f1a7c23 */ /* 0x100fe20008000815 */
[----:B------:R-:W-:Y:S01]  /*5be0*/  FFMA R25, R62, UR7, -R21 ;  /* 0x000000073e197c23 */ /* 0x000fe20008000815 */
[----:B------:R-:W-:-:S04]  /*5bf0*/  FADD R52, R53, R52 ;  /* 0x0000003435347221 */ /* 0x000fc80000000000 */
[----:B------:R-:W-:Y:S01]  /*5c00*/  FSETP.GEU.AND P4, PT, R25, -126, PT ;  /* 0xc2fc00001900780b */ /* 0x000fe20003f8e000 */
[----:B------:R-:W3:Y:S01]  /*5c10*/  MUFU.EX2 R27, R59 ;  /* 0x0000003b001b7308 */ /* 0x000ee20000000800 */
[----:B-1----:R-:W-:Y:S01]  /*5c20*/  F2FP.F16.F32.PACK_AB R29, R120, R117 ;  /* 0x00000075781d723e */ /* 0x002fe200000000ff */
[----:B------:R-:W-:Y:S01]  /*5c30*/  FADD R117, R114, R117 ;  /* 0x0000007572757221 */ /* 0x000fe20000000000 */
[----:B------:R-:W-:Y:S02]  /*5c40*/  FADD R129, R52, R129 ;  /* 0x0000008134817221 */ /* 0x000fe40000000000 */
[----:B------:R-:W-:Y:S01]  /*5c50*/  WARPGROUP.ARRIVE ;  /* 0x00000000000079c5 */ /* 0x000fe20000000000 */
[----:B------:R-:W-:Y:S01]  /*5c60*/  FADD R117, R117, R120 ;  /* 0x0000007875757221 */ /* 0x000fe20000000000 */
[----:B------:R-:W-:Y:S01]  /*5c70*/  FADD R56, R129, R56 ;  /* 0x0000003881387221 */ /* 0x000fe20000000000 */
[----:B--2---:R-:W-:Y:S01]  /*5c80*/  @!P6 FMUL R24, R24, R24 ;  /* 0x000000181818e220 */ /* 0x004fe20000400000 */
[----:B------:R-:W-:-:S02]  /*5c90*/  FSETP.GEU.AND P6, PT, R26, -126, PT ;  /* 0xc2fc00001a00780b */ /* 0x000fc40003fce000 */
[----:B------:R-:W-:Y:S01]  /*5ca0*/  HGMMA.64x32x16.F32 R88, R28, gdesc[UR8].tnspB, R88, gsb0 ;  /* 0x406000081c587df0 */ /* 0x000fe20008000858 */
[----:B------:R-:W-:Y:S01]  /*5cb0*/  UMOV UR10, UR8 ;  /* 0x00000008000a7c82 */ /* 0x000fe20008000000 */
[----:B------:R-:W-:Y:S01]  /*5cc0*/  UMOV UR11, 0x80000020 ;  /* 0x80000020000b7882 */ /* 0x000fe20000000000 */
[----:B------:R-:W-:Y:S01]  /*5cd0*/  @!P4 FMUL R25, R25, 0.5 ;  /* 0x3f0000001919c820 */ /* 0x000fe20000400000 */
[----:B------:R-:W-:Y:S01]  /*5ce0*/  UIADD3 UR8, UR6, 0xc0, URZ ;  /* 0x000000c006087890 */ /* 0x000fe2000fffe03f */
[----:B------:R-:W-:Y:S01]  /*5cf0*/  FADD R118, R117, R118 ;  /* 0x0000007675767221 */ /* 0x000fe20000000000 */
[----:B---3--:R-:W-:Y:S01]  /*5d00*/  @!P5 FMUL R27, R27, R27 ;  /* 0x0000001b1b1bd220 */ /* 0x008fe20000400000 */
[----:B------:R-:W-:Y:S01]  /*5d10*/  FSETP.GEU.AND P5, PT, R64, -126, PT ;  /* 0xc2fc00004000780b */ /* 0x000fe20003fae000 */
[----:B------:R-:W-:Y:S01]  /*5d20*/  FADD R56, R56, R57 ;  /* 0x0000003938387221 */ /* 0x000fe20000000000 */
[----:B------:R-:W1:Y:S01]  /*5d30*/  MUFU.EX2 R25, R25 ;  /* 0x0000001900197308 */ /* 0x000e620000000800 */
[----:B------:R-:W-:Y:S01]  /*5d40*/  FADD R118, R118, R119 ;  /* 0x0000007776767221 */ /* 0x000fe20000000000 */
[----:B------:R-:W-:Y:S01]  /*5d50*/  F2FP.F16.F32.PACK_AB R41, R27, R24 ;  /* 0x000000181b29723e */ /* 0x000fe200000000ff */
[----:B------:R-:W-:Y:S01]  /*5d60*/  @!P6 FMUL R26, R26, 0.5 ;  /* 0x3f0000001a1ae820 */ /* 0x000fe20000400000 */
[----:B------:R-:W-:Y:S01]  /*5d70*/  FADD R61, R56, R61 ;  /* 0x0000003d383d7221 */ /* 0x000fe20000000000 */
[----:B------:R-:W-:-:S03]  /*5d80*/  FADD R127, R118, R127 ;  /* 0x0000007f767f7221 */ /* 0x000fc60000000000 */
[----:B------:R-:W-:Y:S01]  /*5d90*/  FADD R58, R61, R58 ;  /* 0x0000003a3d3a7221 */ /* 0x000fe20000000000 */
[----:B------:R-:W2:Y:S01]  /*5da0*/  MUFU.EX2 R26, R26 ;  /* 0x0000001a001a7308 */ /* 0x000ea20000000800 */
[----:B------:R-:W-:Y:S01]  /*5db0*/  FADD R127, R127, R128 ;  /* 0x000000807f7f7221 */ /* 0x000fe20000000000 */
[----:B------:R-:W-:Y:S01]  /*5dc0*/  @!P5 FMUL R64, R64, 0.5 ;  /* 0x3f0000004040d820 */ /* 0x000fe20000400000 */
[----:B-1----:R-:W-:Y:S01]  /*5dd0*/  @!P4 FMUL R25, R25, R25 ;  /* 0x000000191919c220 */ /* 0x002fe20000400000 */
[----:B------:R-:W-:Y:S01]  /*5de0*/  FSETP.GEU.AND P4, PT, R65, -126, PT ;  /* 0xc2fc00004100780b */ /* 0x000fe20003f8e000 */
[----:B--2---:R-:W-:Y:S01]  /*5df0*/  @!P6 FMUL R26, R26, R26 ;  /* 0x0000001a1a1ae220 */ /* 0x004fe20000400000 */
[----:B------:R-:W-:-:S11]  /*5e00*/  FSETP.GEU.AND P6, PT, R68, -126, PT ;  /* 0xc2fc00004400780b */ /* 0x000fd60003fce000 */
[----:B------:R-:W-:Y:S01]  /*5e10*/  @!P4 FMUL R65, R65, 0.5 ;  /* 0x3f0000004141c820 */ /* 0x000fe20000400000 */
[----:B------:R-:W-:Y:S01]  /*5e20*/  F2FP.F16.F32.PACK_AB R43, R26, R25 ;  /* 0x000000191a2b723e */ /* 0x000fe200000000ff */
[----:B------:R-:W-:Y:S01]  /*5e30*/  @!P6 FMUL R68, R68, 0.5 ;  /* 0x3f0000004444e820 */ /* 0x000fe20000400000 */
[----:B------:R-:W-:Y:S02]  /*5e40*/  WARPGROUP.DEPBAR.LE gsb0, 0x0 ;  /* 0x00008000000079c5 */ /* 0x000fe40000010000 */
[----:B------:R-:W-:Y:S01]  /*5e50*/  WARPGROUP.ARRIVE ;  /* 0x00000000000079c5 */ /* 0x000fe20000000000 */
[----:B------:R-:W1:Y:S01]  /*5e60*/  MUFU.EX2 R28, R68 ;  /* 0x00000044001c7308 */ /* 0x000e620000000800 */
[----:B------:R-:W-:-:S04]  /*5e70*/  FFMA R29, R69, UR7, -R22 ;  /* 0x00000007451d7c23 */ /* 0x000fc80008000816 */
[----:B------:R-:W-:Y:S01]  /*5e80*/  HGMMA.64x32x16.F32 R88, R32, gdesc[UR8].tnspB, R88, gsb0 ;  /* 0x4060000820587df0 */ /* 0x000fe20008000858 */
[----:B------:R-:W-:Y:S01]  /*5e90*/  UMOV UR10, UR8 ;  /* 0x00000008000a7c82 */ /* 0x000fe20008000000 */
[----:B------:R-:W-:Y:S01]  /*5ea0*/  UMOV UR11, 0x80000020 ;  /* 0x80000020000b7882 */ /* 0x000fe20000000000 */
[----:B------:R-:W2:Y:S01]  /*5eb0*/  MUFU.EX2 R31, R64 ;  /* 0x00000040001f7308 */ /* 0x000ea20000000800 */
[----:B------:R-:W-:-:S07]  /*5ec0*/  UIADD3 UR8, UR6, 0x100, URZ ;  /* 0x0000010006087890 */ /* 0x000fce000fffe03f */
[----:B------:R-:W3:Y:S01]  /*5ed0*/  MUFU.EX2 R30, R65 ;  /* 0x00000041001e7308 */ /* 0x000ee20000000800 */
[----:B-1----:R-:W-:Y:S01]  /*5ee0*/  @!P6 FMUL R28, R28, R28 ;  /* 0x0000001c1c1ce220 */ /* 0x002fe20000400000 */
[----:B------:R-:W-:Y:S01]  /*5ef0*/  FSETP.GEU.AND P6, PT, R67, -126, PT ;  /* 0xc2fc00004300780b */ /* 0x000fe20003fce000 */
[----:B--2---:R-:W-:Y:S01]  /*5f00*/  @!P5 FMUL R31, R31, R31 ;  /* 0x0000001f1f1fd220 */ /* 0x004fe20000400000 */
[----:B------:R-:W-:-:S11]  /*5f10*/  FSETP.GEU.AND P5, PT, R29, -126, PT ;  /* 0xc2fc00001d00780b */ /* 0x000fd60003fae000 */
[----:B------:R-:W-:Y:S01]  /*5f20*/  @!P6 FMUL R67, R67, 0.5 ;  /* 0x3f0000004343e820 */ /* 0x000fe20000400000 */
[----:B---3--:R-:W-:Y:S01]  /*5f30*/  @!P4 FMUL R30, R30, R30 ;  /* 0x0000001e1e1ec220 */ /* 0x008fe20000400000 */
[----:B------:R-:W-:-:S04]  /*5f40*/  FSETP.GEU.AND P4, PT, R66, -126, PT ;  /* 0xc2fc00004200780b */ /* 0x000fc80003f8e000 */
[----:B------:R-:W-:Y:S01]  /*5f50*/  F2FP.F16.F32.PACK_AB R44, R30, R31 ;  /* 0x0000001f1e2c723e */ /* 0x000fe200000000ff */
[----:B------:R-:W-:Y:S01]  /*5f60*/  @!P5 FMUL R29, R29, 0.5 ;  /* 0x3f0000001d1dd820 */ /* 0x000fe20000400000 */
[----:B------:R-:W-:-:S04]  /*5f70*/  FADD R31, R58, R31 ;  /* 0x0000001f3a1f7221 */ /* 0x000fc80000000000 */
[----:B------:R-:W-:Y:S01]  /*5f80*/  FADD R31, R31, R30 ;  /* 0x0000001e1f1f7221 */ /* 0x000fe20000000000 */
[----:B------:R-:W1:Y:S02]  /*5f90*/  MUFU.EX2 R29, R29 ;  /* 0x0000001d001d7308 */ /* 0x000e640000000800 */
[----:B------:R-:W-:Y:S01]  /*5fa0*/  @!P4 FMUL R66, R66, 0.5 ;  /* 0x3f0000004242c820 */ /* 0x000fe20000400000 */
[----:B------:R-:W-:Y:S02]  /*5fb0*/  WARPGROUP.DEPBAR.LE gsb0, 0x0 ;  /* 0x00008000000079c5 */ /* 0x000fe40000010000 */
[----:B------:R-:W-:-:S03]  /*5fc0*/  WARPGROUP.ARRIVE ;  /* 0x00000000000079c5 */ /* 0x000fc60000000000 */
[----:B------:R-:W2:Y:S01]  /*5fd0*/  MUFU.EX2 R32, R67 ;  /* 0x0000004300207308 */ /* 0x000ea20000000800 */
[--C-:B------:R-:W-:Y:S01]  /*5fe0*/  FFMA R34, R71, UR7, -R21.reuse ;  /* 0x0000000747227c23 */ /* 0x100fe20008000815 */
[----:B------:R-:W-:Y:S01]  /*5ff0*/  FFMA R33, R70, UR7, -R21 ;  /* 0x0000000746217c23 */ /* 0x000fe20008000815 */
[----:B-1----:R-:W-:Y:S01]  /*6000*/  @!P5 FMUL R29, R29, R29 ;  /* 0x0000001d1d1dd220 */ /* 0x002fe20000400000 */
[----:B------:R-:W-:Y:S01]  /*6010*/  HGMMA.64x32x16.F32 R88, R36, gdesc[UR8].tnspB, R88, gsb0 ;  /* 0x4060000824587df0 */ /* 0x000fe20008000858 */
[----:B------:R-:W-:Y:S02]  /*6020*/  UMOV UR10, UR8 ;  /* 0x00000008000a7c82 */ /* 0x000fe40008000000 */
[----:B------:R-:W-:Y:S01]  /*6030*/  FSETP.GEU.AND P5, PT, R33, -126, PT ;  /* 0xc2fc00002100780b */ /* 0x000fe20003fae000 */
[----:B------:R-:W1:Y:S01]  /*6040*/  MUFU.EX2 R35, R66 ;  /* 0x0000004200237308 */ /* 0x000e620000000800 */
[----:B------:R-:W-:Y:S01]  /*6050*/  UMOV UR11, 0x80000020 ;  /* 0x80000020000b7882 */ /* 0x000fe20000000000 */
[----:B------:R-:W-:Y:S01]  /*6060*/  F2FP.F16.F32.PACK_AB R46, R29, R28 ;  /* 0x0000001c1d2e723e */ /* 0x000fe200000000ff */
[----:B------:R-:W-:Y:S01]  /*6070*/  UIADD3 UR8, UR6, 0x140, URZ ;  /* 0x0000014006087890 */ /* 0x000fe2000fffe03f */
[----:B------:R-:W-:-:S04]  /*6080*/  FADD R28, R31, R28 ;  /* 0x0000001c1f1c7221 */ /* 0x000fc80000000000 */
[----:B------:R-:W-:Y:S01]  /*6090*/  FADD R29, R28, R29 ;  /* 0x0000001d1c1d7221 */ /* 0x000fe20000000000 */
[----:B--2---:R-:W-:Y:S01]  /*60a0*/  @!P6 FMUL R32, R32, R32 ;  /* 0x000000202020e220 */ /* 0x004fe20000400000 */
[----:B------:R-:W-:Y:S02]  /*60b0*/  FSETP.GEU.AND P6, PT, R72, -126, PT ;  /* 0xc2fc00004800780b */ /* 0x000fe40003fce000 */
[----:B------:R-:W-:Y:S01]  /*60c0*/  @!P5 FMUL R33, R33, 0.5 ;  /* 0x3f0000002121d820 */ /* 0x000fe20000400000 */
[----:B-1----:R-:W-:Y:S01]  /*60d0*/  @!P4 FMUL R35, R35, R35 ;  /* 0x000000232323c220 */ /* 0x002fe20000400000 */
[----:B------:R-:W-:-:S04]  /*60e0*/  FSETP.GEU.AND P4, PT, R34, -126, PT ;  /* 0xc2fc00002200780b */ /* 0x000fc80003f8e000 */
[----:B------:R-:W1:Y:S01]  /*60f0*/  MUFU.EX2 R33, R33 ;  /* 0x0000002100217308 */ /* 0x000e620000000800 */
[----:B------:R-:W-:-:S04]  /*6100*/  F2FP.F16.F32.PACK_AB R45, R32, R35 ;  /* 0x00000023202d723e */ /* 0x000fc800000000ff */
[----:B------:R-:W-:-:S04]  /*6110*/  @!P6 FMUL R72, R72, 0.5 ;  /* 0x3f0000004848e820 */ /* 0x000fc80000400000 */
[----:B------:R-:W-:Y:S01]  /*6120*/  @!P4 FMUL R34, R34, 0.5 ;  /* 0x3f0000002222c820 */ /* 0x000fe20000400000 */
[----:B-1----:R-:W-:-:S05]  /*6130*/  @!P5 FMUL R33, R33, R33 ;  /* 0x000000212121d220 */ /* 0x002fca0000400000 */
[----:B------:R-:W1:Y:S01]  /*6140*/  MUFU.EX2 R34, R34 ;  /* 0x0000002200227308 */ /* 0x000e620000000800 */
[----:B------:R-:W-:Y:S01]  /*6150*/  FSETP.GEU.AND P5, PT, R73, -126, PT ;  /* 0xc2fc00004900780b */ /* 0x000fe20003fae000 */
[----:B------:R-:W-:Y:S02]  /*6160*/  WARPGROUP.DEPBAR.LE gsb0, 0x0 ;  /* 0x00008000000079c5 */ /* 0x000fe40000010000 */
[----:B------:R-:W-:-:S04]  /*6170*/  WARPGROUP.ARRIVE ;  /* 0x00000000000079c5 */ /* 0x000fc80000000000 */
[----:B------:R-:W2:Y:S01]  /*6180*/  MUFU.EX2 R36, R72 ;  /* 0x0000004800247308 */ /* 0x000ea20000000800 */
[----:B------:R-:W-:-:S05]  /*6190*/  FFMA R38, R77, UR7, -R22 ;  /* 0x000000074d267c23 */ /* 0x000fca0008000816 */
[----:B------:R-:W-:Y:S01]  /*61a0*/  @!P5 FMUL R73, R73, 0.5 ;  /* 0x3f0000004949d820 */ /* 0x000fe20000400000 */
[----:B-1----:R-:W-:Y:S01]  /*61b0*/  @!P4 FMUL R34, R34, R34 ;  /* 0x000000222222c220 */ /* 0x002fe20000400000 */
[----:B------:R-:W-:Y:S01]  /*61c0*/  HGMMA.64x32x16.F32 R88, R40, gdesc[UR8].tnspB, R88, gsb0 ;  /* 0x4060000828587df0 */ /* 0x000fe20008000858 */
[----:B------:R-:W-:Y:S01]  /*61d0*/  FSETP.GEU.AND P4, PT, R76, -126, PT ;  /* 0xc2fc00004c00780b */ /* 0x000fe20003f8e000 */
[----:B------:R-:W-:Y:S01]  /*61e0*/  UMOV UR10, UR8 ;  /* 0x00000008000a7c82 */ /* 0x000fe20008000000 */
[----:B------:R-:W1:Y:S01]  /*61f0*/  MUFU.EX2 R39, R73 ;  /* 0x0000004900277308 */ /* 0x000e620000000800 */
[----:B------:R-:W-:Y:S01]  /*6200*/  F2FP.F16.F32.PACK_AB R47, R34, R33 ;  /* 0x00000021222f723e */ /* 0x000fe200000000ff */
[----:B------:R-:W-:Y:S01]  /*6210*/  UMOV UR11, 0x80000020 ;  /* 0x80000020000b7882 */ /* 0x000fe20000000000 */
[----:B------:R-:W-:Y:S02]  /*6220*/  UIADD3 UR8, UR6, 0x180, URZ ;  /* 0x0000018006087890 */ /* 0x000fe4000fffe03f */
[----:B------:R-:W-:Y:S01]  /*6230*/  UIADD3 UR6, UR6, 0x1c0, URZ ;  /* 0x000001c006067890 */ /* 0x000fe2000fffe03f */
[----:B--2---:R-:W-:Y:S01]  /*6240*/  @!P6 FMUL R36, R36, R36 ;  /* 0x000000242424e220 */ /* 0x004fe20000400000 */
[----:B------:R-:W-:-:S04]  /*6250*/  FSETP.GEU.AND P6, PT, R38, -126, PT ;  /* 0xc2fc00002600780b */ /* 0x000fc80003fce000 */
[----:B------:R-:W-:-:S04]  /*6260*/  @!P4 FMUL R76, R76, 0.5 ;  /* 0x3f0000004c4cc820 */ /* 0x000fc80000400000 */
[----:B------:R-:W2:Y:S01]  /*6270*/  MUFU.EX2 R37, R76 ;  /* 0x0000004c00257308 */ /* 0x000ea20000000800 */
[----:B-1----:R-:W-:Y:S01]  /*6280*/  @!P5 FMUL R39, R39, R39 ;  /* 0x000000272727d220 */ /* 0x002fe20000400000 */
[----:B------:R-:W-:-:S03]  /*6290*/  FSETP.GEU.AND P5, PT, R74, -126, PT ;  /* 0xc2fc00004a00780b */ /* 0x000fc60003fae000 */
[----:B------:R-:W-:-:S06]  /*62a0*/  @!P6 FMUL R38, R38, 0.5 ;  /* 0x3f0000002626e820 */ /* 0x000fcc0000400000 */
[----:B------:R-:W1:Y:S04]  /*62b0*/  MUFU.EX2 R38, R38 ;  /* 0x0000002600267308 */ /* 0x000e680000000800 */
[----:B------:R-:W-:Y:S01]  /*62c0*/  @!P5 FMUL R74, R74, 0.5 ;  /* 0x3f0000004a4ad820 */ /* 0x000fe20000400000 */
[----:B--2---:R-:W-:Y:S01]  /*62d0*/  @!P4 FMUL R37, R37, R37 ;  /* 0x000000252525c220 */ /* 0x004fe20000400000 */
[----:B------:R-:W-:Y:S01]  /*62e0*/  FSETP.GEU.AND P4, PT, R75, -126, PT ;  /* 0xc2fc00004b00780b */ /* 0x000fe20003f8e000 */
[----:B-1----:R-:W-:Y:S01]  /*62f0*/  @!P6 FMUL R38, R38, R38 ;  /* 0x000000262626e220 */ /* 0x002fe20000400000 */
[----:B------:R-:W-:Y:S02]  /*6300*/  WARPGROUP.DEPBAR.LE gsb0, 0x0 ;  /* 0x00008000000079c5 */ /* 0x000fe40000010000 */
[----:B------:R-:W-:Y:S01]  /*6310*/  FFMA R42, R78, UR7, -R21 ;  /* 0x000000074e2a7c23 */ /* 0x000fe20008000815 */
[----:B------:R-:W-:-:S08]  /*6320*/  WARPGROUP.ARRIVE ;  /* 0x00000000000079c5 */ /* 0x000fd00000000000 */
[----:B------:R-:W-:Y:S01]  /*6330*/  @!P4 FMUL R75, R75, 0.5 ;  /* 0x3f0000004b4bc820 */ /* 0x000fe20000400000 */
[----:B------:R-:W1:Y:S01]  /*6340*/  MUFU.EX2 R40, R74 ;  /* 0x0000004a00287308 */ /* 0x000e620000000800 */
[--C-:B------:R-:W-:Y:S01]  /*6350*/  FFMA R43, R82, UR7, -R21.reuse ;  /* 0x00000007522b7c23 */ /* 0x100fe20008000815 */
[----:B------:R-:W-:Y:S01]  /*6360*/  FSETP.GEU.AND P6, PT, R42, -126, PT ;  /* 0xc2fc00002a00780b */ /* 0x000fe20003fce000 */
[----:B------:R-:W-:Y:S01]  /*6370*/  FFMA R21, R86, UR7, -R21 ;  /* 0x0000000756157c23 */ /* 0x000fe20008000815 */
[----:B------:R-:W-:Y:S01]  /*6380*/  HGMMA.64x32x16.F32 R88, R44, gdesc[UR8].tnspB, R88, gsb0 ;  /* 0x406000082c587df0 */ /* 0x000fe20008000858 */
[----:B------:R-:W-:Y:S01]  /*6390*/  F2FP.F16.F32.PACK_AB R50, R38, R37 ;  /* 0x000000252632723e */ /* 0x000fe200000000ff */
[----:B------:R-:W-:Y:S01]  /*63a0*/  UMOV UR10, UR8 ;  /* 0x00000008000a7c82 */ /* 0x000fe20008000000 */
[----:B------:R-:W-:Y:S01]  /*63b0*/  UMOV UR11, 0x80000020 ;  /* 0x80000020000b7882 */ /* 0x000fe20000000000 */
[----:B------:R-:W2:Y:S01]  /*63c0*/  MUFU.EX2 R41, R75 ;  /* 0x0000004b00297308 */ /* 0x000ea20000000800 */
[----:B------:R-:W-:-:S06]  /*63d0*/  UMOV UR7, 0x80000020 ;  /* 0x8000002000077882 */ /* 0x000fcc0000000000 */
[----:B------:R-:W-:Y:S01]  /*63e0*/  @!P6 FMUL R42, R42, 0.5 ;  /* 0x3f0000002a2ae820 */ /* 0x000fe20000400000 */
[----:B-1----:R-:W-:Y:S01]  /*63f0*/  @!P5 FMUL R40, R40, R40 ;  /* 0x000000282828d220 */ /* 0x002fe20000400000 */
[----:B------:R-:W-:-:S04]  /*6400*/  FSETP.GEU.AND P5, PT, R79, -126, PT ;  /* 0xc2fc00004f00780b */ /* 0x000fc80003fae000 */
[----:B------:R-:W1:Y:S01]  /*6410*/  MUFU.EX2 R42, R42 ;  /* 0x0000002a002a7308 */ /* 0x000e620000000800 */
[----:B--2---:R-:W-:Y:S01]  /*6420*/  @!P4 FMUL R41, R41, R41 ;  /* 0x000000292929c220 */ /* 0x004fe20000400000 */
[----:B------:R-:W-:-:S04]  /*6430*/  FSETP.GEU.AND P4, PT, R80, -126, PT ;  /* 0xc2fc00005000780b */ /* 0x000fc80003f8e000 */
[----:B------:R-:W-:-:S03]  /*6440*/  F2FP.F16.F32.PACK_AB R49, R41, R40 ;  /* 0x000000282931723e */ /* 0x000fc600000000ff */
[----:B------:R-:W-:-:S04]  /*6450*/  @!P5 FMUL R79, R79, 0.5 ;  /* 0x3f0000004f4fd820 */ /* 0x000fc80000400000 */
[----:B------:R-:W2:Y:S01]  /*6460*/  MUFU.EX2 R13, R79 ;  /* 0x0000004f000d7308 */ /* 0x000ea20000000800 */
[----:B-1----:R-:W-:Y:S01]  /*6470*/  @!P6 FMUL R42, R42, R42 ;  /* 0x0000002a2a2ae220 */ /* 0x002fe20000400000 */
[----:B------:R-:W-:Y:S01]  /*6480*/  FSETP.GEU.AND P6, PT, R81, -126, PT ;  /* 0xc2fc00005100780b */ /* 0x000fe20003fce000 */
[----:B------:R-:W-:-:S05]  /*6490*/  @!P4 FMUL R80, R80, 0.5 ;  /* 0x3f0000005050c820 */ /* 0x000fca0000400000 */
[----:B------:R-:W1:Y:S07]  /*64a0*/  MUFU.EX2 R15, R80 ;  /* 0x00000050000f7308 */ /* 0x000e6e0000000800 */
[----:B------:R-:W-:Y:S01]  /*64b0*/  @!P6 FMUL R81, R81, 0.5 ;  /* 0x3f0000005151e820 */ /* 0x000fe20000400000 */
[----:B--2---:R-:W-:Y:S01]  /*64c0*/  @!P5 FMUL R13, R13, R13 ;  /* 0x0000000d0d0dd220 */ /* 0x004fe20000400000 */
[----:B------:R-:W-:Y:S02]  /*64d0*/  WARPGROUP.DEPBAR.LE gsb0, 0x0 ;  /* 0x00008000000079c5 */ /* 0x000fe40000010000 */
[----:B------:R-:W2:Y:S01]  /*64e0*/  MUFU.EX2 R44, R81 ;  /* 0x00000051002c7308 */ /* 0x000ea20000000800 */
[----:B------:R-:W-:Y:S01]  /*64f0*/  FSETP.GEU.AND P5, PT, R85, -126, PT ;  /* 0xc2fc00005500780b */ /* 0x000fe20003fae000 */
[----:B------:R-:W-:Y:S01]  /*6500*/  FADD R46, R127, R48 ;  /* 0x000000307f2e7221 */ /* 0x000fe20000000000 */
[----:B------:R-:W-:Y:S01]  /*6510*/  F2FP.F16.F32.PACK_AB R48, R39, R36 ;  /* 0x000000242730723e */ /* 0x000fe200000000ff */
[----:B------:R-:W-:Y:S01]  /*6520*/  FADD R36, R29, R36 ;  /* 0x000000241d247221 */ /* 0x000fe20000000000 */
[----:B-1----:R-:W-:Y:S01]  /*6530*/  @!P4 FMUL R15, R15, R15 ;  /* 0x0000000f0f0fc220 */ /* 0x002fe20000400000 */
[----:B------:R-:W-:Y:S01]  /*6540*/  FSETP.GEU.AND P4, PT, R23, -126, PT ;  /* 0xc2fc00001700780b */ /* 0x000fe20003f8e000 */
[----:B------:R-:W-:Y:S01]  /*6550*/  FADD R46, R46, R125 ;  /* 0x0000007d2e2e7221 */ /* 0x000fe20000000000 */
[----:B------:R-:W-:Y:S01]  /*6560*/  F2FP.F16.F32.PACK_AB R51, R13, R42 ;  /* 0x0000002a0d33723e */ /* 0x000fe200000000ff */
[----:B------:R-:W-:-:S02]  /*6570*/  FADD R36, R36, R39 ;  /* 0x0000002724247221 */ /* 0x000fc40000000000 */
[----:B------:R-:W-:Y:S01]  /*6580*/  FADD R131, R46, R131 ;  /* 0x000000832e837221 */ /* 0x000fe20000000000 */
[----:B------:R-:W-:Y:S01]  /*6590*/  WARPGROUP.ARRIVE ;  /* 0x00000000000079c5 */ /* 0x000fe20000000000 */
[----:B------:R-:W-:Y:S01]  /*65a0*/  FADD R37, R36, R37 ;  /* 0x0000002524257221 */ /* 0x000fe20000000000 */
[----:B------:R-:W-:Y:S01]  /*65b0*/  @!P5 FMUL R85, R85, 0.5 ;  /* 0x3f0000005555d820 */ /* 0x000fe20000400000 */
[----:B------:R-:W-:Y:S01]  /*65c0*/  FADD R54, R131, R54 ;  /* 0x0000003683367221 */ /* 0x000fe20000000000 */
[----:B--2---:R-:W-:Y:S01]  /*65d0*/  @!P6 FMUL R44, R44, R44 ;  /* 0x0000002c2c2ce220 */ /* 0x004fe20000400000 */
[----:B------:R-:W-:Y:S02]  /*65e0*/  FSETP.GEU.AND P6, PT, R43, -126, PT ;  /* 0xc2fc00002b00780b */ /* 0x000fe40003fce000 */
[----:B------:R-:W-:Y:S01]  /*65f0*/  @!P4 FMUL R23, R23, 0.5 ;  /* 0x3f0000001717c820 */ /* 0x000fe20000400000 */
[----:B------:R-:W1:Y:S01]  /*6600*/  MUFU.EX2 R22, R85 ;  /* 0x0000005500167308 */ /* 0x000e620000000800 */
[----:B------:R-:W-:Y:S01]  /*6610*/  HGMMA.64x32x16.F32 R88, R48, gdesc[UR8].tnspB, R88, gsb0 ;  /* 0x4060000830587df0 */ /* 0x000fe20008000858 */
[----:B------:R-:W-:Y:S01]  /*6620*/  FADD R55, R54, R55 ;  /* 0x0000003736377221 */ /* 0x000fe20000000000 */
[----:B------:R-:W-:Y:S01]  /*6630*/  F2FP.F16.F32.PACK_AB R52, R44, R15 ;  /* 0x0000000f2c34723e */ /* 0x000fe200000000ff */
[----:B------:R-:W-:-:S02]  /*6640*/  FADD R38, R37, R38 ;  /* 0x0000002625267221 */ /* 0x000fc40000000000 */
[----:B------:R-:W-:Y:S02]  /*6650*/  FADD R55, R55, R130 ;  /* 0x0000008237377221 */ /* 0x000fe40000000000 */
[----:B------:R-:W2:Y:S01]  /*6660*/  MUFU.EX2 R23, R23 ;  /* 0x0000001700177308 */ /* 0x000ea20000000800 */
[----:B------:R-:W-:Y:S01]  /*6670*/  FADD R15, R38, R15 ;  /* 0x0000000f260f7221 */ /* 0x000fe20000000000 */
[----:B------:R-:W-:Y:S01]  /*6680*/  FADD R24, R55, R24 ;  /* 0x0000001837187221 */ /* 0x000fe20000000000 */
[----:B------:R-:W-:Y:S02]  /*6690*/  @!P6 FMUL R43, R43, 0.5 ;  /* 0x3f0000002b2be820 */ /* 0x000fe40000400000 */
[----:B------:R-:W-:Y:S01]  /*66a0*/  FADD R44, R15, R44 ;  /* 0x0000002c0f2c7221 */ /* 0x000fe20000000000 */
[----:B------:R-:W-:-:S03]  /*66b0*/  FADD R24, R24, R27 ;  /* 0x0000001b18187221 */ /* 0x000fc60000000000 */
[----:B------:R-:W3:Y:S01]  /*66c0*/  MUFU.EX2 R43, R43 ;  /* 0x0000002b002b7308 */ /* 0x000ee20000000800 */
[----:B-1----:R-:W-:Y:S01]  /*66d0*/  @!P5 FMUL R22, R22, R22 ;  /* 0x000000161616d220 */ /* 0x002fe20000400000 */
[----:B------:R-:W-:Y:S01]  /*66e0*/  FSETP.GEU.AND P5, PT, R83, -126, PT ;  /* 0xc2fc00005300780b */ /* 0x000fe20003fae000 */
[----:B------:R-:W-:Y:S01]  /*66f0*/  FADD R25, R24, R25 ;  /* 0x0000001918197221 */ /* 0x000fe20000000000 */
[C---:B------:R-:W-:Y:S01]  /*6700*/  LEA R24, R7.reuse, R14, 0x3 ;  /* 0x0000000e07187211 */ /* 0x040fe200078e18ff */
[----:B------:R-:W-:Y:S02]  /*6710*/  VIADD R7, R7, 0x1 ;  /* 0x0000000107077836 */ /* 0x000fe40000000000 */
[----:B------:R-:W-:Y:S01]  /*6720*/  FADD R26, R25, R26 ;  /* 0x0000001a191a7221 */ /* 0x000fe20000000000 */
[----:B--2---:R-:W-:Y:S01]  /*6730*/  @!P4 FMUL R23, R23, R23 ;  /* 0x000000171717c220 */ /* 0x004fe20000400000 */
[----:B------:R-:W-:Y:S02]  /*6740*/  FSETP.GEU.AND P4, PT, R87, -126, PT ;  /* 0xc2fc00005700780b */ /* 0x000fe40003f8e000 */
[----:B------:R-:W-:Y:S01]  /*6750*/  FADD R35, R26, R35 ;  /* 0x000000231a237221 */ /* 0x000fe20000000000 */
[----:B------:R-:W-:Y:S01]  /*6760*/  PRMT R24, RZ, 0x654, R24 ;  /* 0x00000654ff187816 */ /* 0x000fe20000000018 */
[----:B------:R-:W-:Y:S01]  /*6770*/  FADD R15, R44, R23 ;  /* 0x000000172c0f7221 */ /* 0x000fe20000000000 */
[----:B------:R-:W-:Y:S01]  /*6780*/  F2FP.F16.F32.PACK_AB R54, R22, R23 ;  /* 0x000000171636723e */ /* 0x000fe200000000ff */
[----:B------:R-:W-:Y:S01]  /*6790*/  @!P5 FMUL R83, R83, 0.5 ;  /* 0x3f0000005353d820 */ /* 0x000fe20000400000 */
[----:B------:R-:W-:Y:S01]  /*67a0*/  FADD R32, R35, R32 ;  /* 0x0000002023207221 */ /* 0x000fe20000000000 */
[----:B---3--:R-:W-:Y:S01]  /*67b0*/  @!P6 FMUL R43, R43, R43 ;  /* 0x0000002b2b2be220 */ /* 0x008fe20000400000 */
[----:B------:R-:W-:Y:S01]  /*67c0*/  FSETP.GEU.AND P6, PT, R21, -126, PT ;  /* 0xc2fc00001500780b */ /* 0x000fe20003fce000 */
[----:B------:R-:W-:Y:S01]  /*67d0*/  FADD R15, R15, R22 ;  /* 0x000000160f0f7221 */ /* 0x000fe20000000000 */
[----:B------:R-:W-:Y:S01]  /*67e0*/  FADD R33, R32, R33 ;  /* 0x0000002120217221 */ /* 0x000fe20000000000 */
[----:B------:R-:W1:Y:S01]  /*67f0*/  MUFU.EX2 R83, R83 ;  /* 0x0000005300537308 */ /* 0x000e620000000800 */
[----:B------:R-:W-:Y:S01]  /*6800*/  @!P4 FMUL R87, R87, 0.5 ;  /* 0x3f0000005757c820 */ /* 0x000fe20000400000 */
[----:B------:R-:W-:Y:S01]  /*6810*/  ISETP.NE.AND P3, PT, R7, 0x4, PT ;  /* 0x000000040700780c */ /* 0x000fe20003f65270 */
[----:B------:R-:W-:-:S03]  /*6820*/  FADD R33, R33, R34 ;  /* 0x0000002221217221 */ /* 0x000fc60000000000 */
[----:B------:R-:W-:Y:S01]  /*6830*/  SEL R7, R7, RZ, P3 ;  /* 0x000000ff07077207 */ /* 0x000fe20001800000 */
[----:B------:R-:W-:Y:S01]  /*6840*/  FADD R40, R33, R40 ;  /* 0x0000002821287221 */ /* 0x000fe20000000000 */
[----:B------:R-:W2:Y:S02]  /*6850*/  MUFU.EX2 R87, R87 ;  /* 0x0000005700577308 */ /* 0x000ea40000000800 */
[----:B------:R-:W-:Y:S01]  /*6860*/  @!P6 FMUL R21, R21, 0.5 ;  /* 0x3f0000001515e820 */ /* 0x000fe20000400000 */
[----:B------:R-:W-:Y:S01]  /*6870*/  FADD R41, R40, R41 ;  /* 0x0000002928297221 */ /* 0x000fe20000000000 */
[----:B------:R-:W-:-:S03]  /*6880*/  WARPGROUP.DEPBAR.LE gsb0, 0x0 ;  /* 0x00008000000079c5 */ /* 0x000fc60000010000 */
[----:B------:R-:W-:Y:S01]  /*6890*/  FADD R42, R41, R42 ;  /* 0x0000002a292a7221 */ /* 0x000fe20000000000 */
[----:B------:R-:W3:Y:S01]  /*68a0*/  MUFU.EX2 R21, R21 ;  /* 0x0000001500157308 */ /* 0x000ee20000000800 */
[----:B-1----:R-:W-:Y:S02]  /*68b0*/  @!P5 FMUL R83, R83, R83 ;  /* 0x000000535353d220 */ /* 0x002fe40000400000 */
[----:B------:R-:W-:-:S03]  /*68c0*/  FADD R42, R42, R13 ;  /* 0x0000000d2a2a7221 */ /* 0x000fc60000000000 */
[----:B------:R-:W-:Y:S01]  /*68d0*/  F2FP.F16.F32.PACK_AB R53, R83, R43 ;  /* 0x0000002b5335723e */ /* 0x000fe200000000ff */
[----:B------:R-:W-:Y:S01]  /*68e0*/  FADD R42, R42, R43 ;  /* 0x0000002b2a2a7221 */ /* 0x000fe20000000000 */
[----:B--2---:R-:W-:Y:S01]  /*68f0*/  @!P4 FMUL R87, R87, R87 ;  /* 0x000000575757c220 */ /* 0x004fe20000400000 */
[C---:B------:R-:W-:Y:S02]  /*6900*/  ISETP.NE.AND P4, PT, R17.reuse, 0x4, PT ;  /* 0x000000041100780c */ /* 0x040fe40003f85270 */
[----:B------:R-:W-:Y:S02]  /*6910*/  FADD R42, R42, R83 ;  /* 0x000000532a2a7221 */ /* 0x000fe40000000000 */
[----:B------:R-:W-:Y:S02]  /*6920*/  SEL R13, RZ, 0x1, P4 ;  /* 0x00000001ff0d7807 */ /* 0x000fe40002000000 */
[----:B------:R-:W-:Y:S01]  /*6930*/  SEL R17, R17, RZ, P4 ;  /* 0x000000ff11117207 */ /* 0x000fe20002000000 */
[----:B---3--:R-:W-:Y:S01]  /*6940*/  @!P6 FMUL R21, R21, R21 ;  /* 0x000000151515e220 */ /* 0x008fe20000400000 */
[----:B------:R-:W-:-:S03]  /*6950*/  LOP3.LUT R4, R4, R13, RZ, 0x3c, !PT ;  /* 0x0000000d04047212 */ /* 0x000fc600078e3cff */
[----:B------:R-:W-:Y:S01]  /*6960*/  FADD R42, R42, R21 ;  /* 0x000000152a2a7221 */ /* 0x000fe20000000000 */
[----:B------:R-:W-:-:S03]  /*6970*/  F2FP.F16.F32.PACK_AB R55, R87, R21 ;  /* 0x000000155737723e */ /* 0x000fc600000000ff */
[----:B------:R-:W-:Y:S01]  /*6980*/  FADD R13, R42, R87 ;  /* 0x000000572a0d7221 */ /* 0x000fe20000000000 */
[----:B------:R-:W-:-:S06]  /*6990*/  WARPGROUP.ARRIVE ;  /* 0x00000000000079c5 */ /* 0x000fcc0000000000 */
[----:B------:R-:W-:Y:S03]  /*69a0*/  HGMMA.64x32x16.F32 R88, R52, gdesc[UR4].tnspB, R88, gsb0 ;  /* 0x4060000434587df0 */ /* 0x000fe60008000858 */
[----:B------:R-:W-:Y:S02]  /*69b0*/  WARPGROUP.DEPBAR.LE gsb0, 0x0 ;  /* 0x00008000000079c5 */ /* 0x000fe40000010000 */
[----:B------:R1:W-:Y:S01]  /*69c0*/  SYNCS.ARRIVE.TRANS64.RED.A1T0 RZ, [R24+URZ], RZ ;  /* 0x000000ff18ff79a7 */ /* 0x0003e2000810043f */
[----:B------:R-:W-:Y:S05]  /*69d0*/  @P2 BRA `(.L_x_31) ;  /* 0x0000000000a02947 */ /* 0x000fea0003800000 */
[----:B------:R-:W-:Y:S01]  /*69e0*/  ISETP.LT.OR P2, PT, R8, 0x1, !P0 ;  /* 0x000000010800780c */ /* 0x000fe20004741670 */
[----:B------:R-:W-:-:S12]  /*69f0*/  BSSY B0, `(.L_x_32) ;  /* 0x0000025000007945 */ /* 0x000fd80003800000 */
[----:B------:R-:W-:Y:S05]  /*6a00*/  @P2 BRA `(.L_x_33) ;  /* 0x00000000008c2947 */ /* 0x000fea0003800000 */
[----:B------:R-:W-:Y:S01]  /*6a10*/  ISETP.NE.AND P3, PT, R0, RZ, PT ;  /* 0x000000ff0000720c */ /* 0x000fe20003f65270 */
[----:B------:R-:W-:Y:S01]  /*6a20*/  IMAD R21, R5, 0x8, R2 ;  /* 0x0000000805157824 */ /* 0x000fe200078e0202 */
[----:B------:R-:W-:-:S11]  /*6a30*/  SHF.L.U32 R22, R6, 0x1f, RZ ;  /* 0x0000001f06167819 */ /* 0x000fd600000006ff */
.L_x_34:
[----:B--2---:R2:W3:Y:S02]  /*6a40*/  SYNCS.PHASECHK.TRANS64.TRYWAIT P2, [R21+URZ+0x9020], R22 ;  /* 0x00902016150075a7 */ /* 0x0044e4000804017f */
[----:B---3--:R-:W-:Y:S05]  /*6a50*/  @!P2 NANOSLEEP.SYNCS 0x989680 ;  /* 0x009896800000a95d */ /* 0x008fea0003900000 */
[----:B------:R-:W3:Y:S02]  /*6a60*/  @!P2 SYNCS.PHASECHK.TRANS64 P2, [R21+URZ+0x9020], R22 ;  /* 0x009020161500a5a7 */ /* 0x000ee4000804007f */
[----:B---3--:R-:W-:Y:S05]  /*6a70*/  @!P2 BRA `(.L_x_34) ;  /* 0xfffffffc00f0a947 */ /* 0x008fea000383ffff */
[----:B------:R-:W-:Y:S05]  /*6a80*/  @P3 BRA `(.L_x_35) ;  /* 0x0000000000143947 */ /* 0x000fea0003800000 */
[----:B------:R-:W-:Y:S01]  /*6a90*/  LOP3.LUT P2, RZ, R16, 0x1f, RZ, 0xc0, !PT ;  /* 0x0000001f10ff7812 */ /* 0x000fe2000784c0ff */
[----:B--2---:R-:W-:-:S04]  /*6aa0*/  IMAD.MOV.U32 R22, RZ, RZ, 0x2000 ;  /* 0x00002000ff167424 */ /* 0x004fc800078e00ff */
[----:B------:R3:W-:Y:S08]  /*6ab0*/  SYNCS.ARRIVE.TRANS64 RZ, [R21+URZ+0x9000], R22 ;  /* 0x0090001615ff79a7 */ /* 0x0007f0000800003f */
[----:B------:R-:W-:Y:S05]  /*6ac0*/  @!P2 BRA `(.L_x_35) ;  /* 0x000000000004a947 */ /* 0x000fea0003800000 */
[----:B------:R-:W-:Y:S01]  /*6ad0*/  BPT.TRAP 0x1 ;  /* 0x000000040000795c */ /* 0x000fe20000300000 */
.L_x_35:
[----:B--23--:R-:W-:Y:S01]  /*6ae0*/  LEA R22, R5, R2, 0xd ;  /* 0x0000000205167211 */ /* 0x00cfe200078e68ff */
[----:B------:R-:W-:Y:S01]  /*6af0*/  UIADD3 UR6, UP0, UR22, 0x2f0, URZ ;  /* 0x000002f016067890 */ /* 0x000fe2000ff1e03f */
[----:B------:R-:W-:Y:S01]  /*6b00*/  R2UR UR11, R9 ;  /* 0x00000000090b72ca */ /* 0x000fe200000e0000 */
[----:B------:R-:W-:Y:S01]  /*6b10*/  UMOV UR18, 0x0 ;  /* 0x0000000000127882 */ /* 0x000fe20000000000 */
[----:B------:R-:W-:Y:S01]  /*6b20*/  R2UR UR9, R21 ;  /* 0x00000000150972ca */ /* 0x000fe200000e0000 */
[----:B------:R-:W-:Y:S01]  /*6b30*/  UIADD3.X UR7, URZ, UR23, URZ, UP0, !UPT ;  /* 0x000000173f077290 */ /* 0x000fe200087fe43f */
[----:B------:R-:W-:Y:S01]  /*6b40*/  R2UR UR8, R22 ;  /* 0x00000000160872ca */ /* 0x000fe200000e0000 */
[----:B------:R-:W-:Y:S01]  /*6b50*/  UMOV UR19, 0x10000000 ;  /* 0x1000000000137882 */ /* 0x000fe20000000000 */
[----:B------:R-:W-:Y:S01]  /*6b60*/  UMOV UR10, URZ ;  /* 0x0000003f000a7c82 */ /* 0x000fe20008000000 */
[----:B------:R-:W-:Y:S01]  /*6b70*/  UMOV UR12, UR36 ;  /* 0x00000024000c7c82 */ /* 0x000fe20008000000 */
[----:B------:R-:W-:Y:S01]  /*6b80*/  UMOV UR13, UR37 ;  /* 0x00000025000d7c82 */ /* 0x000fe20008000000 */
[----:B------:R-:W-:-:S02]  /*6b90*/  VIADD R5, R5, 0x1 ;  /* 0x0000000105057836 */ /* 0x000fc40000000000 */
[----:B------:R-:W-:Y:S02]  /*6ba0*/  VIADD R9, R9, 0x1 ;  /* 0x0000000109097836 */ /* 0x000fe40000000000 */
[----:B------:R-:W-:Y:S01]  /*6bb0*/  USHF.L.U32 UR11, UR11, 0x7, URZ ;  /* 0x000000070b0b7899 */ /* 0x000fe2000800063f */
[C---:B------:R-:W-:Y:S01]  /*6bc0*/  ISETP.NE.AND P2, PT, R5.reuse, 0x4, PT ;  /* 0x000000040500780c */ /* 0x040fe20003f45270 */
[----:B------:R-:W-:Y:S02]  /*6bd0*/  UIADD3 UR9, UR9, 0x9000, URZ ;  /* 0x0000900009097890 */ /* 0x000fe4000fffe03f */
[----:B------:R-:W-:Y:S01]  /*6be0*/  UIADD3 UR8, UR8, 0x1000, URZ ;  /* 0x0000100008087890 */ /* 0x000fe2000fffe03f */
[----:B------:R-:W-:Y:S02]  /*6bf0*/  SEL R21, RZ, 0x1, P2 ;  /* 0x00000001ff157807 */ /* 0x000fe40001000000 */
[----:B------:R-:W-:Y:S02]  /*6c00*/  SEL R5, R5, RZ, P2 ;  /* 0x000000ff05057207 */ /* 0x000fe40001000000 */
[----:B------:R-:W-:-:S04]  /*6c10*/  LOP3.LUT R6, R6, R21, RZ, 0x3c, !PT ;  /* 0x0000001506067212 */ /* 0x000fc800078e3cff */
[----:B------:R2:W-:Y:S02]  /*6c20*/  UTMALDG.4D [UR8], [UR6], desc[UR18] ;  /* 0x00001208060075b4 */ /* 0x0005e40008019000 */
[----:B--2---:R-:W-:Y:S01]  /*6c30*/  NOP ;  /* 0x0000000000007918 */ /* 0x004fe20000000000 */
.L_x_33:
[----:B------:R-:W-:Y:S05]  /*6c40*/  BSYNC B0 ;  /* 0x0000000000007941 */ /* 0x000fea0003800000 */
.L_x_32:
[----:B------:R-:W-:-:S07]  /*6c50*/  VIADD R8, R8, 0xffffffff ;  /* 0xffffffff08087836 */ /* 0x000fce0000000000 */
.L_x_31:
[----:B------:R-:W-:Y:S01]  /*6c60*/  VIADD R12, R12, 0x80 ;  /* 0x000000800c0c7836 */ /* 0x000fe20000000000 */
[----:B------:R-:W-:Y:S01]  /*6c70*/  MOV R105, R18 ;  /* 0x0000001200697202 */ /* 0x000fe20000000f00 */
[----:B------:R-:W-:Y:S01]  /*6c80*/  IMAD.MOV.U32 R23, RZ, RZ, R20 ;  /* 0x000000ffff177224 */ /* 0x000fe200078e0014 */
[----:B------:R-:W-:Y:S06]  /*6c90*/  @P1 BRA `(.L_x_36) ;  /* 0xffffffd400041947 */ /* 0x000fec000383ffff */
[----:B------:R-:W-:-:S07]  /*6ca0*/  IMAD.MOV.U32 R21, RZ, RZ, R19 ;  /* 0x000000ffff157224 */ /* 0x000fce00078e0013 */
.L_x_24:
[----:B------:R-:W-:-:S13]  /*6cb0*/  ISETP.GE.AND P1, PT, R21, 0x1, PT ;  /* 0x000000011500780c */ /* 0x000fda0003f26270 */
[----:B------:R-:W-:Y:S05]  /*6cc0*/  @!P1 BRA `(.L_x_37) ;  /* 0x0000003400d49947 */ /* 0x000fea0003800000 */
[----:B------:R-:W-:Y:S01]  /*6cd0*/  IMAD.MOV.U32 R23, RZ, RZ, R18 ;  /* 0x000000ffff177224 */ /* 0x000fe200078e0012 */
[----:B------:R-:W-:Y:S02]  /*6ce0*/  MOV R22, R20 ;  /* 0x0000001400167202 */ /* 0x000fe40000000f00 */
[----:B-1----:R-:W-:-:S07]  /*6cf0*/  LOP3.LUT R19, R16, 0x1f, RZ, 0xc0, !PT ;  /* 0x0000001f10137812 */ /* 0x002fce00078ec0ff */
.L_x_51:
[----:B------:R-:W-:Y:S01]  /*6d00*/  IMAD R25, R17, 0x8, R2 ;  /* 0x0000000811197824 */ /* 0x000fe200078e0202 */
[----:B------:R-:W-:-:S07]  /*6d10*/  SHF.L.U32 R18, R4, 0x1f, RZ ;  /* 0x0000001f04127819 */ /* 0x000fce00000006ff */
.L_x_38:
[----:B-1----:R1:W2:Y:S02]  /*6d20*/  SYNCS.PHASECHK.TRANS64.TRYWAIT P1, [R25+URZ+0x9000], R18 ;  /* 0x00900012190075a7 */ /* 0x0022a4000802017f */
[----:B--2---:R-:W-:Y:S05]  /*6d30*/  @!P1 NANOSLEEP.SYNCS 0x989680 ;  /* 0x009896800000995d */ /* 0x004fea0003900000 */
[----:B------:R-:W2:Y:S02]  /*6d40*/  @!P1 SYNCS.PHASECHK.TRANS64 P1, [R25+URZ+0x9000], R18 ;  /* 0x00900012190095a7 */ /* 0x000ea4000802007f */
[----:B--2---:R-:W-:Y:S05]  /*6d50*/  @!P1 BRA `(.L_x_38) ;  /* 0xfffffffc00f09947 */ /* 0x004fea000383ffff */
[----:B------:R-:W-:Y:S05]  /*6d60*/  WARPSYNC.ALL ;  /* 0x0000000000007948 */ /* 0x000fea0003800000 */
[----:B------:R-:W-:Y:S01]  /*6d70*/  IMAD.MOV.U32 R105, RZ, RZ, -0x7fffffe0 ;  /* 0x80000020ff697424 */ /* 0x000fe200078e00ff */
[----:B------:R-:W-:Y:S01]  /*6d80*/  LEA R104, R17, UR20, 0x9 ;  /* 0x0000001411687c11 */ /* 0x000fe2000f8e48ff */
[----:B-1----:R-:W-:Y:S01]  /*6d90*/  WARPGROUP.ARRIVE ;  /* 0x00000000000079c5 */ /* 0x002fe20000000000 */
[----:B------:R-:W-:Y:S02]  /*6da0*/  ISETP.NE.AND P1, PT, R10, RZ, PT ;  /* 0x000000ff0a00720c */ /* 0x000fe40003f25270 */
[C---:B------:R-:W-:Y:S01]  /*6db0*/  R2UR UR6, R104.reuse ;  /* 0x00000000680672ca */ /* 0x040fe200000e0000 */
[----:B------:R-:W-:Y:S01]  /*6dc0*/  VIADD R104, R104, 0x2 ;  /* 0x0000000268687836 */ /* 0x000fe20000000000 */
[----:B------:R-:W-:-:S02]  /*6dd0*/  R2UR UR7, R105 ;  /* 0x00000000690772ca */ /* 0x000fc400000e0000 */
[----:B------:R-:W-:Y:S02]  /*6de0*/  MOV R105, 0x80000020 ;  /* 0x8000002000697802 */ /* 0x000fe40000000f00 */
[----:B------:R-:W-:Y:S02]  /*6df0*/  R2UR UR18, R104 ;  /* 0x00000000681272ca */ /* 0x000fe400000e0000 */
[----:B------:R-:W-:-:S07]  /*6e00*/  R2UR UR19, R105 ;  /* 0x00000000691372ca */ /* 0x000fce00000e0000 */
[----:B------:R-:W-:Y:S03]  /*6e10*/  HGMMA.64x128x16.F32 R24, gdesc[UR4], RZ, !UPT, gsb0 ;  /* 0x01e00000041879f0 */ /* 0x000fe6000c0008ff */
[----:B------:R-:W-:Y:S02]  /*6e20*/  WARPGROUP.DEPBAR.LE gsb0, 0x0 ;  /* 0x00008000000079c5 */ /* 0x000fe40000010000 */
[----:B------:R-:W-:-:S07]  /*6e30*/  WARPGROUP.ARRIVE ;  /* 0x00000000000079c5 */ /* 0x000fce0000000000 */
[----:B------:R-:W-:Y:S03]  /*6e40*/  HGMMA.64x128x16.F32 R24, gdesc[UR16], R24, gsb0 ;  /* 0x01e00000101879f0 */ /* 0x000fe60008000818 */
[----:B------:R-:W-:Y:S02]  /*6e50*/  WARPGROUP.DEPBAR.LE gsb0, 0x0 ;  /* 0x00008000000079c5 */ /* 0x000fe40000010000 */
[----:B------:R-:W-:Y:S05]  /*6e60*/  @P1 BRA `(.L_x_39) ;  /* 0x0000000000a01947 */ /* 0x000fea0003800000 */
[----:B------:R-:W-:Y:S01]  /*6e70*/  ISETP.LT.OR P2, PT, R8, 0x1, !P0 ;  /* 0x000000010800780c */ /* 0x000fe20004741670 */
[----:B------:R-:W-:-:S12]  /*6e80*/  BSSY B0, `(.L_x_40) ;  /* 0x0000025000007945 */ /* 0x000fd80003800000 */
[----:B------:R-:W-:Y:S05]  /*6e90*/  @P2 BRA `(.L_x_41) ;  /* 0x00000000008c2947 */ /* 0x000fea0003800000 */
[----:B------:R-:W-:Y:S01]  /*6ea0*/  ISETP.NE.AND P3, PT, R0, RZ, PT ;  /* 0x000000ff0000720c */ /* 0x000fe20003f65270 */
[----:B------:R-:W-:Y:S01]  /*6eb0*/  IMAD R18, R5, 0x8, R2 ;  /* 0x0000000805127824 */ /* 0x000fe200078e0202 */
[----:B------:R-:W-:-:S11]  /*6ec0*/  SHF.L.U32 R105, R6, 0x1f, RZ ;  /* 0x0000001f06697819 */ /* 0x000fd600000006ff */
.L_x_42:
        /* <DEDUP_REMOVED lines=10> */
.L_x_43:
[----:B------:R-:W-:Y:S01]  /*6f70*/  IMAD R20, R5, 0x2000, R2 ;  /* 0x0000200005147824 */ /* 0x000fe200078e0202 */
[----:B------:R-:W-:Y:S01]  /*6f80*/  R2UR UR11, R9 ;  /* 0x00000000090b72ca */ /* 0x000fe200000e0000 */
[----:B------:R-:W-:Y:S01]  /*6f90*/  ULDC.64 UR6, c[0x0][0x198] ;  /* 0x0000660000067ab9 */ /* 0x000fe20000000a00 */
[----:B------:R-:W-:Y:S01]  /*6fa0*/  R2UR UR9, R18 ;  /* 0x00000000120972ca */ /* 0x000fe200000e0000 */
[----:B------:R-:W-:Y:S01]  /*6fb0*/  UIADD3 UR6, UP0, UR6, 0x1f0, URZ ;  /* 0x000001f006067890 */ /* 0x000fe2000ff1e03f */
[----:B------:R-:W-:Y:S01]  /*6fc0*/  R2UR UR8, R20 ;  /* 0x00000000140872ca */ /* 0x000fe200000e0000 */
[----:B------:R-:W-:Y:S01]  /*6fd0*/  UMOV UR18, 0x0 ;  /* 0x0000000000127882 */ /* 0x000fe20000000000 */
[----:B------:R-:W-:Y:S01]  /*6fe0*/  UMOV UR19, 0x10000000 ;  /* 0x1000000000137882 */ /* 0x000fe20000000000 */
[----:B------:R-:W-:Y:S01]  /*6ff0*/  UIADD3.X UR7, URZ, UR7, URZ, UP0, !UPT ;  /* 0x000000073f077290 */ /* 0x000fe200087fe43f */
[----:B------:R-:W-:Y:S01]  /*7000*/  IADD3 R5, R5, 0x1, RZ ;  /* 0x0000000105057810 */ /* 0x000fe20007ffe0ff */
[----:B------:R-:W-:Y:S01]  /*7010*/  UMOV UR10, URZ ;  /* 0x0000003f000a7c82 */ /* 0x000fe20008000000 */
[----:B------:R-:W-:Y:S01]  /*7020*/  UMOV UR12, UR36 ;  /* 0x00000024000c7c82 */ /* 0x000fe20008000000 */
[----:B------:R-:W-:Y:S01]  /*7030*/  UMOV UR13, UR37 ;  /* 0x00000025000d7c82 */ /* 0x000fe20008000000 */
[----:B------:R-:W-:Y:S01]  /*7040*/  ISETP.NE.AND P2, PT, R5, 0x4, PT ;  /* 0x000000040500780c */ /* 0x000fe20003f45270 */
[----:B------:R-:W-:-:S02]  /*7050*/  USHF.L.U32 UR11, UR11, 0x7, URZ ;  /* 0x000000070b0b7899 */ /* 0x000fc4000800063f */
[----:B------:R-:W-:Y:S01]  /*7060*/  UIADD3 UR9, UR9, 0x9000, URZ ;  /* 0x0000900009097890 */ /* 0x000fe2000fffe03f */
[----:B-12---:R-:W-:Y:S01]  /*7070*/  SEL R105, RZ, 0x1, P2 ;  /* 0x00000001ff697807 */ /* 0x006fe20001000000 */
[----:B------:R-:W-:Y:S01]  /*7080*/  UIADD3 UR8, UR8, 0x1000, URZ ;  /* 0x0000100008087890 */ /* 0x000fe2000fffe03f */
[----:B------:R-:W-:Y:S02]  /*7090*/  SEL R5, R5, RZ, P2 ;  /* 0x000000ff05057207 */ /* 0x000fe40001000000 */
[----:B------:R-:W-:-:S06]  /*70a0*/  LOP3.LUT R6, R6, R105, RZ, 0x3c, !PT ;  /* 0x0000006906067212 */ /* 0x000fcc00078e3cff */
[----:B------:R1:W-:Y:S02]  /*70b0*/  UTMALDG.4D [UR8], [UR6], desc[UR18] ;  /* 0x00001208060075b4 */ /* 0x0003e40008019000 */
[----:B-1----:R-:W-:Y:S01]  /*70c0*/  NOP ;  /* 0x0000000000007918 */ /* 0x002fe20000000000 */
.L_x_41:
[----:B------:R-:W-:Y:S05]  /*70d0*/  BSYNC B0 ;  /* 0x0000000000007941 */ /* 0x000fea0003800000 */
.L_x_40:
[----:B------:R-:W-:-:S07]  /*70e0*/  VIADD R8, R8, 0xffffffff ;  /* 0xffffffff08087836 */ /* 0x000fce0000000000 */
.L_x_39:
[C---:B------:R-:W-:Y:S01]  /*70f0*/  VIADD R18, R12.reuse, 0x1 ;  /* 0x000000010c127836 */ /* 0x040fe20000000000 */
[----:B------:R-:W-:Y:S05]  /*7100*/  WARPSYNC.ALL ;  /* 0x0000000000007948 */ /* 0x000fea0003800000 */
[C---:B------:R-:W-:Y:S01]  /*7110*/  VIADD R20, R12.reuse, 0x8 ;  /* 0x000000080c147836 */ /* 0x040fe20000000000 */
[-C--:B------:R-:W-:Y:S01]  /*7120*/  ISETP.GE.AND P3, PT, R3, R18.reuse, PT ;  /* 0x000000120300720c */ /* 0x080fe20003f66270 */
[----:B------:R-:W-:Y:S01]  /*7130*/  ULDC UR6, c[0x0][0x604] ;  /* 0x0001810000067ab9 */ /* 0x000fe20000000800 */
[----:B------:R-:W-:Y:S01]  /*7140*/  ISETP.GE.AND P4, PT, R11, R18, PT ;  /* 0x000000120b00720c */ /* 0x000fe20003f86270 */
[----:B------:R-:W-:Y:S01]  /*7150*/  VIADD R17, R17, 0x1 ;  /* 0x0000000111117836 */ /* 0x000fe20000000000 */
[-C--:B------:R-:W-:Y:S01]  /*7160*/  ISETP.GE.AND P2, PT, R3, R20.reuse, PT ;  /* 0x000000140300720c */ /* 0x080fe20003f46270 */
[----:B------:R-:W-:Y:S01]  /*7170*/  BSSY B0, `(.L_x_44) ;  /* 0x0000112000007945 */ /* 0x000fe20003800000 */
[----:B------:R-:W-:Y:S01]  /*7180*/  ISETP.GE.AND P6, PT, R11, R20, PT ;  /* 0x000000140b00720c */ /* 0x000fe20003fc6270 */
[C---:B------:R-:W-:Y:S01]  /*7190*/  VIADD R20, R12.reuse, 0x10 ;  /* 0x000000100c147836 */ /* 0x040fe20000000000 */
[----:B------:R-:W-:-:S02]  /*71a0*/  IADD3 R18, R12, 0x9, RZ ;  /* 0x000000090c127810 */ /* 0x000fc40007ffe0ff */
[----:B------:R-:W-:Y:S02]  /*71b0*/  FSEL R25, R25, -INF , P3 ;  /* 0xff80000019197808 */ /* 0x000fe40001800000 */
[-C--:B------:R-:W-:Y:S02]  /*71c0*/  ISETP.GE.AND P5, PT, R3, R18.reuse, PT ;  /* 0x000000120300720c */ /* 0x080fe40003fa6270 */
[----:B------:R-:W-:Y:S01]  /*71d0*/  ISETP.GE.AND P3, PT, R11, R18, PT ;  /* 0x000000120b00720c */ /* 0x000fe20003f66270 */
[----:B------:R-:W-:Y:S01]  /*71e0*/  VIADD R18, R12, 0x11 ;  /* 0x000000110c127836 */ /* 0x000fe20000000000 */
[----:B------:R-:W-:Y:S02]  /*71f0*/  FSEL R27, R27, -INF , P4 ;  /* 0xff8000001b1b7808 */ /* 0x000fe40002000000 */
[----:B------:R-:W-:Y:S02]  /*7200*/  FSEL R28, R28, -INF , P2 ;  /* 0xff8000001c1c7808 */ /* 0x000fe40001000000 */
[----:B------:R-:W-:-:S02]  /*7210*/  ISETP.GE.AND P4, PT, R3, R20, PT ;  /* 0x000000140300720c */ /* 0x000fc40003f86270 */
[----:B------:R-:W-:Y:S01]  /*7220*/  ISETP.GE.AND P2, PT, R11, R20, PT ;  /* 0x000000140b00720c */ /* 0x000fe20003f46270 */
[----:B------:R-:W-:Y:S01]  /*7230*/  VIADD R20, R12, 0x18 ;  /* 0x000000180c147836 */ /* 0x000fe20000000000 */
[----:B------:R-:W-:Y:S02]  /*7240*/  FSEL R30, R30, -INF , P6 ;  /* 0xff8000001e1e7808 */ /* 0x000fe40003000000 */
[----:B------:R-:W-:Y:S02]  /*7250*/  FSEL R29, R29, -INF , P5 ;  /* 0xff8000001d1d7808 */ /* 0x000fe40002800000 */
[-C--:B------:R-:W-:Y:S02]  /*7260*/  ISETP.GE.AND P6, PT, R3, R18.reuse, PT ;  /* 0x000000120300720c */ /* 0x080fe40003fc6270 */
[----:B------:R-:W-:Y:S02]  /*7270*/  ISETP.GE.AND P5, PT, R11, R18, PT ;  /* 0x000000120b00720c */ /* 0x000fe40003fa6270 */
[----:B------:R-:W-:-:S02]  /*7280*/  FSEL R31, R31, -INF , P3 ;  /* 0xff8000001f1f7808 */ /* 0x000fc40001800000 */
[----:B------:R-:W-:Y:S02]  /*7290*/  FSEL R32, R32, -INF , P4 ;  /* 0xff80000020207808 */ /* 0x000fe40002000000 */
[C---:B------:R-:W-:Y:S02]  /*72a0*/  IADD3 R18, R12.reuse, 0x19, RZ ;  /* 0x000000190c127810 */ /* 0x040fe40007ffe0ff */
[-C--:B------:R-:W-:Y:S02]  /*72b0*/  ISETP.GE.AND P3, PT, R3, R20.reuse, PT ;  /* 0x000000140300720c */ /* 0x080fe40003f66270 */
[----:B------:R-:W-:Y:S01]  /*72c0*/  ISETP.GE.AND P4, PT, R11, R20, PT ;  /* 0x000000140b00720c */ /* 0x000fe20003f86270 */
[----:B------:R-:W-:Y:S01]  /*72d0*/  VIADD R20, R12, 0x20 ;  /* 0x000000200c147836 */ /* 0x000fe20000000000 */
[----:B------:R-:W-:Y:S02]  /*72e0*/  FSEL R34, R34, -INF , P2 ;  /* 0xff80000022227808 */ /* 0x000fe40001000000 */
[----:B------:R-:W-:-:S02]  /*72f0*/  FSEL R33, R33, -INF , P6 ;  /* 0xff80000021217808 */ /* 0x000fc40003000000 */
[-C--:B------:R-:W-:Y:S02]  /*7300*/  ISETP.GE.AND P2, PT, R3, R18.reuse, PT ;  /* 0x000000120300720c */ /* 0x080fe40003f46270 */
[----:B------:R-:W-:Y:S01]  /*7310*/  ISETP.GE.AND P6, PT, R11, R18, PT ;  /* 0x000000120b00720c */ /* 0x000fe20003fc6270 */
[----:B------:R-:W-:Y:S01]  /*7320*/  VIADD R18, R12, 0x21 ;  /* 0x000000210c127836 */ /* 0x000fe20000000000 */
[----:B------:R-:W-:Y:S02]  /*7330*/  FSEL R35, R35, -INF , P5 ;  /* 0xff80000023237808 */ /* 0x000fe40002800000 */
[----:B------:R-:W-:Y:S02]  /*7340*/  FSEL R36, R36, -INF , P3 ;  /* 0xff80000024247808 */ /* 0x000fe40001800000 */
[-C--:B------:R-:W-:Y:S02]  /*7350*/  ISETP.GE.AND P5, PT, R3, R20.reuse, PT ;  /* 0x000000140300720c */ /* 0x080fe40003fa6270 */
[----:B------:R-:W-:Y:S01]  /*7360*/  ISETP.GE.AND P3, PT, R11, R20, PT ;  /* 0x000000140b00720c */ /* 0x000fe20003f66270 */
[----:B------:R-:W-:Y:S01]  /*7370*/  VIADD R20, R12, 0x28 ;  /* 0x000000280c147836 */ /* 0x000fe20000000000 */
[----:B------:R-:W-:-:S02]  /*7380*/  FSEL R38, R38, -INF , P4 ;  /* 0xff80000026267808 */ /* 0x000fc40002000000 */
[----:B------:R-:W-:Y:S02]  /*7390*/  FSEL R37, R37, -INF , P2 ;  /* 0xff80000025257808 */ /* 0x000fe40001000000 */
[-C--:B------:R-:W-:Y:S02]  /*73a0*/  ISETP.GE.AND P4, PT, R3, R18.reuse, PT ;  /* 0x000000120300720c */ /* 0x080fe40003f86270 */
[----:B------:R-:W-:Y:S02]  /*73b0*/  ISETP.GE.AND P2, PT, R11, R18, PT ;  /* 0x000000120b00720c */ /* 0x000fe40003f46270 */
[----:B------:R-:W-:Y:S02]  /*73c0*/  IADD3 R18, R12, 0x29, RZ ;  /* 0x000000290c127810 */ /* 0x000fe40007ffe0ff */
        /* <DEDUP_REMOVED lines=13> */
[----:B------:R-:W-:Y:S01]  /*74a0*/  ISETP.GE.AND P6, PT, R11, R20, PT ;  /* 0x000000140b00720c */ /* 0x000fe20003fc6270 */
[----:B------:R-:W-:Y:S01]  /*74b0*/  VIADD R20, R12, 0x38 ;  /* 0x000000380c147836 */ /* 0x000fe20000000000 */
[----:B------:R-:W-:Y:S02]  /*74c0*/  FSEL R46, R46, -INF , P5 ;  /* 0xff8000002e2e7808 */ /* 0x000fe40002800000 */
[----:B------:R-:W-:Y:S02]  /*74d0*/  FSEL R45, R45, -INF , P3 ;  /* 0xff8000002d2d7808 */ /* 0x000fe40001800000 */
[----:B------:R-:W-:-:S02]  /*74e0*/  ISETP.GE.AND P5, PT, R3, R18, PT ;  /* 0x000000120300720c */ /* 0x000fc40003fa6270 */
[----:B------:R-:W-:Y:S02]  /*74f0*/  ISETP.GE.AND P3, PT, R11, R18, PT ;  /* 0x000000120b00720c */ /* 0x000fe40003f66270 */
[----:B------:R-:W-:Y:S02]  /*7500*/  IADD3 R18, R12, 0x39, RZ ;  /* 0x000000390c127810 */ /* 0x000fe40007ffe0ff */
        /* <DEDUP_REMOVED lines=16> */
[----:B------:R-:W-:Y:S02]  /*7610*/  ISETP.GE.AND P2, PT, R3, R18, PT ;  /* 0x000000120300720c */ /* 0x000fe40003f46270 */
[----:B------:R-:W-:Y:S02]  /*7620*/  FSEL R58, R58, -INF , P4 ;  /* 0xff8000003a3a7808 */ /* 0x000fe40002000000 */
[----:B------:R-:W-:Y:S02]  /*7630*/  FSEL R55, R55, -INF , P5 ;  /* 0xff80000037377808 */ /* 0x000fe40002800000 */
[----:B------:R-:W-:-:S02]  /*7640*/  FSEL R56, R56, -INF , P3 ;  /* 0xff80000038387808 */ /* 0x000fc40001800000 */
[C---:B------:R-:W-:Y:S02]  /*7650*/  ISETP.GE.AND P4, PT, R3.reuse, R12, PT ;  /* 0x0000000c0300720c */ /* 0x040fe40003f86270 */
[-C--:B------:R-:W-:Y:S02]  /*7660*/  ISETP.GE.AND P5, PT, R3, R20.reuse, PT ;  /* 0x000000140300720c */ /* 0x080fe40003fa6270 */
[----:B------:R-:W-:Y:S01]  /*7670*/  ISETP.GE.AND P3, PT, R11, R20, PT ;  /* 0x000000140b00720c */ /* 0x000fe20003f66270 */
[----:B------:R-:W-:Y:S01]  /*7680*/  VIADD R20, R12, 0x50 ;  /* 0x000000500c147836 */ /* 0x000fe20000000000 */
[----:B------:R-:W-:Y:S02]  /*7690*/  FSEL R57, R57, -INF , P2 ;  /* 0xff80000039397808 */ /* 0x000fe40001000000 */
[----:B------:R-:W-:Y:S02]  /*76a0*/  ISETP.GE.AND P2, PT, R11, R12, PT ;  /* 0x0000000c0b00720c */ /* 0x000fe40003f46270 */
[----:B------:R-:W-:-:S02]  /*76b0*/  FSEL R24, R24, -INF , P4 ;  /* 0xff80000018187808 */ /* 0x000fc40002000000 */
[----:B------:R-:W-:Y:S02]  /*76c0*/  FSEL R105, R26, -INF , P2 ;  /* 0xff8000001a697808 */ /* 0x000fe40001000000 */
[----:B------:R-:W-:Y:S02]  /*76d0*/  FSEL R60, R60, -INF , P5 ;  /* 0xff8000003c3c7808 */ /* 0x000fe40002800000 */
[-C--:B------:R-:W-:Y:S02]  /*76e0*/  ISETP.GE.AND P5, PT, R3, R20.reuse, PT ;  /* 0x000000140300720c */ /* 0x080fe40003fa6270 */
[----:B------:R-:W-:Y:S02]  /*76f0*/  ISETP.GE.AND P2, PT, R11, R20, PT ;  /* 0x000000140b00720c */ /* 0x000fe40003f46270 */
        /* <DEDUP_REMOVED lines=21> */
[----:B------:R-:W-:Y:S02]  /*7850*/  FSEL R53, R53, -INF , P6 ;  /* 0xff80000035357808 */ /* 0x000fe40003000000 */
[----:B------:R-:W-:Y:S02]  /*7860*/  FMNMX R26, R46, R109, !PT ;  /* 0x0000006d2e1a7209 */ /* 0x000fe40007800000 */
[----:B------:R-:W-:Y:S02]  /*7870*/  ISETP.GE.AND P6, PT, R11, R18, PT ;  /* 0x000000120b00720c */ /* 0x000fe40003fc6270 */
[----:B------:R-:W-:Y:S02]  /*7880*/  IADD3 R18, R12, 0x49, RZ ;  /* 0x000000490c127810 */ /* 0x000fe40007ffe0ff */
[----:B------:R-:W-:-:S02]  /*7890*/  FMNMX R107, R45, R20, !PT ;  /* 0x000000142d6b7209 */ /* 0x000fc40007800000 */
[----:B------:R-:W-:Y:S02]  /*78a0*/  FMNMX R109, R47, R26, !PT ;  /* 0x0000001a2f6d7209 */ /* 0x000fe40007800000 */
[----:B------:R-:W-:Y:S02]  /*78b0*/  FSEL R59, R59, -INF , P6 ;  /* 0xff8000003b3b7808 */ /* 0x000fe40003000000 */
[-C--:B------:R-:W-:Y:S02]  /*78c0*/  ISETP.GE.AND P6, PT, R3, R18.reuse, PT ;  /* 0x000000120300720c */ /* 0x080fe40003fc6270 */
[----:B------:R-:W-:Y:S01]  /*78d0*/  ISETP.GE.AND P4, PT, R11, R18, PT ;  /* 0x000000120b00720c */ /* 0x000fe20003f86270 */
[----:B------:R-:W-:Y:S01]  /*78e0*/  VIADD R18, R12, 0x51 ;  /* 0x000000510c127836 */ /* 0x000fe20000000000 */
[----:B------:R-:W-:Y:S02]  /*78f0*/  FMNMX R20, R48, R107, !PT ;  /* 0x0000006b30147209 */ /* 0x000fe40007800000 */
[----:B------:R-:W-:-:S02]  /*7900*/  FMNMX R26, R50, R109, !PT ;  /* 0x0000006d321a7209 */ /* 0x000fc40007800000 */
[----:B------:R-:W-:Y:S02]  /*7910*/  FMNMX R107, R49, R20, !PT ;  /* 0x00000014316b7209 */ /* 0x000fe40007800000 */
[----:B------:R-:W-:Y:S02]  /*7920*/  FSEL R62, R62, -INF , P3 ;  /* 0xff8000003e3e7808 */ /* 0x000fe40001800000 */
[----:B------:R-:W-:Y:S02]  /*7930*/  FSEL R61, R61, -INF , P6 ;  /* 0xff8000003d3d7808 */ /* 0x000fe40003000000 */
[-C--:B------:R-:W-:Y:S02]  /*7940*/  ISETP.GE.AND P3, PT, R3, R18.reuse, PT ;  /* 0x000000120300720c */ /* 0x080fe40003f66270 */
[----:B------:R-:W-:Y:S01]  /*7950*/  ISETP.GE.AND P6, PT, R11, R18, PT ;  /* 0x000000120b00720c */ /* 0x000fe20003fc6270 */
[----:B------:R-:W-:Y:S01]  /*7960*/  VIADD R18, R12, 0x58 ;  /* 0x000000580c127836 */ /* 0x000fe20000000000 */
[----:B------:R-:W-:-:S02]  /*7970*/  FMNMX R109, R51, R26, !PT ;  /* 0x0000001a336d7209 */ /* 0x000fc40007800000 */
[----:B------:R-:W-:Y:S02]  /*7980*/  FMNMX R20, R52, R107, !PT ;  /* 0x0000006b34147209 */ /* 0x000fe40007800000 */
[----:B------:R-:W-:Y:S02]  /*7990*/  FMNMX R26, R54, R109, !PT ;  /* 0x0000006d361a7209 */ /* 0x000fe40007800000 */
[----:B------:R-:W-:Y:S02]  /*79a0*/  FSEL R63, R63, -INF , P4 ;  /* 0xff8000003f3f7808 */ /* 0x000fe40002000000 */
[----:B------:R-:W-:Y:S02]  /*79b0*/  FSEL R64, R64, -INF , P5 ;  /* 0xff80000040407808 */ /* 0x000fe40002800000 */
[-C--:B------:R-:W-:Y:S02]  /*79c0*/  ISETP.GE.AND P4, PT, R3, R18.reuse, PT ;  /* 0x000000120300720c */ /* 0x080fe40003f86270 */
[----:B------:R-:W-:-:S02]  /*79d0*/  ISETP.GE.AND P5, PT, R11, R18, PT ;  /* 0x000000120b00720c */ /* 0x000fc40003fa6270 */
[----:B------:R-:W-:Y:S02]  /*79e0*/  FMNMX R107, R53, R20, !PT ;  /* 0x00000014356b7209 */ /* 0x000fe40007800000 */
[----:B------:R-:W-:Y:S02]  /*79f0*/  IADD3 R18, R12, 0x59, RZ ;  /* 0x000000590c127810 */ /* 0x000fe40007ffe0ff */
[----:B------:R-:W-:Y:S02]  /*7a00*/  FMNMX R109, R55, R26, !PT ;  /* 0x0000001a376d7209 */ /* 0x000fe40007800000 */
[----:B------:R-:W-:Y:S02]  /*7a10*/  FSEL R66, R66, -INF , P2 ;  /* 0xff80000042427808 */ /* 0x000fe40001000000 */
[----:B------:R-:W-:Y:S02]  /*7a20*/  FSEL R65, R65, -INF , P3 ;  /* 0xff80000041417808 */ /* 0x000fe40001800000 */
[----:B------:R-:W-:-:S02]  /*7a30*/  FMNMX R20, R56, R107, !PT ;  /* 0x0000006b38147209 */ /* 0x000fc40007800000 */
[-C--:B------:R-:W-:Y:S02]  /*7a40*/  ISETP.GE.AND P2, PT, R3, R18.reuse, PT ;  /* 0x000000120300720c */ /* 0x080fe40003f46270 */
[----:B------:R-:W-:Y:S01]  /*7a50*/  ISETP.GE.AND P3, PT, R11, R18, PT ;  /* 0x000000120b00720c */ /* 0x000fe20003f66270 */
[----:B------:R-:W-:Y:S01]  /*7a60*/  VIADD R18, R12, 0x60 ;  /* 0x000000600c127836 */ /* 0x000fe20000000000 */
[----:B------:R-:W-:Y:S02]  /*7a70*/  FMNMX R26, R58, R109, !PT ;  /* 0x0000006d3a1a7209 */ /* 0x000fe40007800000 */
[----:B------:R-:W-:Y:S02]  /*7a80*/  FMNMX R107, R57, R20, !PT ;  /* 0x00000014396b7209 */ /* 0x000fe40007800000 */
[----:B------:R-:W-:Y:S02]  /*7a90*/  FSEL R67, R67, -INF , P6 ;  /* 0xff80000043437808 */ /* 0x000fe40003000000 */
[----:B------:R-:W-:-:S02]  /*7aa0*/  FSEL R68, R68, -INF , P4 ;  /* 0xff80000044447808 */ /* 0x000fc40002000000 */
[----:B------:R-:W-:Y:S02]  /*7ab0*/  FMNMX R109, R59, R26, !PT ;  /* 0x0000001a3b6d7209 */ /* 0x000fe40007800000 */
[-C--:B------:R-:W-:Y:S02]  /*7ac0*/  ISETP.GE.AND P6, PT, R3, R18.reuse, PT ;  /* 0x000000120300720c */ /* 0x080fe40003fc6270 */
[----:B------:R-:W-:Y:S01]  /*7ad0*/  ISETP.GE.AND P4, PT, R11, R18, PT ;  /* 0x000000120b00720c */ /* 0x000fe20003f86270 */
[----:B------:R-:W-:Y:S01]  /*7ae0*/  VIADD R18, R12, 0x61 ;  /* 0x000000610c127836 */ /* 0x000fe20000000000 */
[----:B------:R-:W-:Y:S02]  /*7af0*/  FMNMX R20, R60, R107, !PT ;  /* 0x0000006b3c147209 */ /* 0x000fe40007800000 */
[----:B------:R-:W-:Y:S02]  /*7b00*/  FMNMX R26, R62, R109, !PT ;  /* 0x0000006d3e1a7209 */ /* 0x000fe40007800000 */
[----:B------:R-:W-:-:S02]  /*7b10*/  FSEL R70, R70, -INF , P5 ;  /* 0xff80000046467808 */ /* 0x000fc40002800000 */
[----:B------:R-:W-:Y:S02]  /*7b20*/  FSEL R69, R69, -INF , P2 ;  /* 0xff80000045457808 */ /* 0x000fe40001000000 */
[----:B------:R-:W-:Y:S02]  /*7b30*/  FMNMX R107, R61, R20, !PT ;  /* 0x000000143d6b7209 */ /* 0x000fe40007800000 */
[-C--:B------:R-:W-:Y:S02]  /*7b40*/  ISETP.GE.AND P5, PT, R3, R18.reuse, PT ;  /* 0x000000120300720c */ /* 0x080fe40003fa6270 */
[----:B------:R-:W-:Y:S01]  /*7b50*/  ISETP.GE.AND P2, PT, R11, R18, PT ;  /* 0x000000120b00720c */ /* 0x000fe20003f46270 */
[----:B------:R-:W-:Y:S01]  /*7b60*/  VIADD R18, R12, 0x68 ;  /* 0x000000680c127836 */ /* 0x000fe20000000000 */
[----:B------:R-:W-:Y:S02]  /*7b70*/  FMNMX R109, R63, R26, !PT ;  /* 0x0000001a3f6d7209 */ /* 0x000fe40007800000 */
[----:B------:R-:W-:-:S02]  /*7b80*/  FMNMX R20, R64, R107, !PT ;  /* 0x0000006b40147209 */ /* 0x000fc40007800000 */
[----:B------:R-:W-:Y:S02]  /*7b90*/  FSEL R71, R71, -INF , P3 ;  /* 0xff80000047477808 */ /* 0x000fe40001800000 */
[----:B------:R-:W-:Y:S02]  /*7ba0*/  FSEL R72, R72, -INF , P6 ;  /* 0xff80000048487808 */ /* 0x000fe40003000000 */
[----:B------:R-:W-:Y:S02]  /*7bb0*/  FMNMX R26, R66, R109, !PT ;  /* 0x0000006d421a7209 */ /* 0x000fe40007800000 */
[-C--:B------:R-:W-:Y:S02]  /*7bc0*/  ISETP.GE.AND P3, PT, R3, R18.reuse, PT ;  /* 0x000000120300720c */ /* 0x080fe40003f66270 */
[----:B------:R-:W-:Y:S02]  /*7bd0*/  ISETP.GE.AND P6, PT, R11, R18, PT ;  /* 0x000000120b00720c */ /* 0x000fe40003fc6270 */
[----:B------:R-:W-:-:S02]  /*7be0*/  IADD3 R18, R12, 0x69, RZ ;  /* 0x000000690c127810 */ /* 0x000fc40007ffe0ff */
[----:B------:R-:W-:Y:S02]  /*7bf0*/  FMNMX R107, R65, R20, !PT ;  /* 0x00000014416b7209 */ /* 0x000fe40007800000 */
        /* <DEDUP_REMOVED lines=36> */
[----:B------:R-:W-:Y:S02]  /*7e40*/  ISETP.GE.AND P6, PT, R11, R18, PT ;  /* 0x000000120b00720c */ /* 0x000fe40003fc6270 */
[----:B------:R-:W-:Y:S02]  /*7e50*/  FMNMX R18, R80, R107, !PT ;  /* 0x0000006b50127209 */ /* 0x000fe40007800000 */
[----:B------:R-:W-:Y:S02]  /*7e60*/  FSEL R83, R83, -INF , P4 ;  /* 0xff80000053537808 */ /* 0x000fe40002000000 */
[----:B------:R-:W-:Y:S02]  /*7e70*/  FMNMX R20, R82, R109, !PT ;  /* 0x0000006d52147209 */ /* 0x000fe40007800000 */
[----:B------:R-:W-:-:S02]  /*7e80*/  FSEL R84, R84, -INF , P5 ;  /* 0xff80000054547808 */ /* 0x000fc40002800000 */
[----:B------:R-:W-:Y:S02]  /*7e90*/  FMNMX R107, R81, R18, !PT ;  /* 0x00000012516b7209 */ /* 0x000fe40007800000 */
[----:B------:R-:W-:Y:S02]  /*7ea0*/  FSEL R86, R86, -INF , P2 ;  /* 0xff80000056567808 */ /* 0x000fe40001000000 */
[----:B------:R-:W-:Y:S02]  /*7eb0*/  FMNMX R109, R83, R20, !PT ;  /* 0x00000014536d7209 */ /* 0x000fe40007800000 */
[----:B------:R-:W-:Y:S02]  /*7ec0*/  FSEL R85, R85, -INF , P3 ;  /* 0xff80000055557808 */ /* 0x000fe40001800000 */
[----:B------:R-:W-:Y:S02]  /*7ed0*/  FMNMX R18, R84, R107, !PT ;  /* 0x0000006b54127209 */ /* 0x000fe40007800000 */
[----:B------:R-:W-:-:S02]  /*7ee0*/  FSEL R87, R87, -INF , P6 ;  /* 0xff80000057577808 */ /* 0x000fc40003000000 */
[----:B------:R-:W-:Y:S02]  /*7ef0*/  FMNMX R20, R86, R109, !PT ;  /* 0x0000006d56147209 */ /* 0x000fe40007800000 */
[----:B------:R-:W-:Y:S02]  /*7f00*/  FMNMX R26, R85, R18, !PT ;  /* 0x00000012551a7209 */ /* 0x000fe40007800000 */
        /* <DEDUP_REMOVED lines=12> */
[----:B------:R-:W-:Y:S02]  /*7fd0*/  FSEL R111, R20, RZ, P3 ;  /* 0x000000ff146f7208 */ /* 0x000fe40001800000 */
[----:B------:R-:W-:Y:S01]  /*7fe0*/  ISETP.NE.AND P2, PT, R17, 0x4, PT ;  /* 0x000000041100780c */ /* 0x000fe20003f45270 */
[----:B------:R-:W-:Y:S02]  /*7ff0*/  FADD R23, -R108, R23 ;  /* 0x000000176c177221 */ /* 0x000fe40000000100 */
[----:B------:R-:W-:Y:S01]  /*8000*/  FADD R22, -R111, R22 ;  /* 0x000000166f167221 */ /* 0x000fe20000000100 */
[----:B------:R-:W-:Y:S01]  /*8010*/  SEL R17, R17, RZ, P2 ;  /* 0x000000ff11117207 */ /* 0x000fe20001000000 */
[----:B------:R-:W-:Y:S01]  /*8020*/  FMUL R104, R23, UR6 ;  /* 0x0000000617687c20 */ /* 0x000fe20008400000 */
[----:B------:R-:W-:-:S02]  /*8030*/  IMAD R23, R7, 0x8, R14 ;  /* 0x0000000807177824 */ /* 0x000fc400078e020e */
[----:B------:R-:W-:Y:S01]  /*8040*/  FMUL R22, R22, UR6 ;  /* 0x0000000616167c20 */ /* 0x000fe20008400000 */
[----:B------:R-:W-:Y:S01]  /*8050*/  VIADD R7, R7, 0x1 ;  /* 0x0000000107077836 */ /* 0x000fe20000000000 */
[----:B------:R-:W-:-:S03]  /*8060*/  FSETP.GEU.AND P3, PT, R104, -126, PT ;  /* 0xc2fc00006800780b */ /* 0x000fc60003f6e000 */
[----:B------:R-:W-:Y:S02]  /*8070*/  FSETP.GEU.AND P4, PT, R22, -126, PT ;  /* 0xc2fc00001600780b */ /* 0x000fe40003f8e000 */
[----:B------:R-:W-:Y:S02]  /*8080*/  PRMT R26, RZ, 0x654, R23 ;  /* 0x00000654ff1a7816 */ /* 0x000fe40000000017 */
[----:B------:R-:W-:Y:S02]  /*8090*/  SEL R23, RZ, 0x1, P2 ;  /* 0x00000001ff177807 */ /* 0x000fe40001000000 */
[----:B------:R1:W-:Y:S01]  /*80a0*/  SYNCS.ARRIVE.TRANS64.RED.A1T0 RZ, [R26+URZ], RZ ;  /* 0x000000ff1aff79a7 */ /* 0x0003e2000810043f */
[----:B------:R-:W-:Y:S02]  /*80b0*/  ISETP.NE.AND P2, PT, R7, 0x4, PT ;  /* 0x000000040700780c */ /* 0x000fe40003f45270 */
[----:B------:R-:W-:Y:S01]  /*80c0*/  LOP3.LUT R4, R4, R23, RZ, 0x3c, !PT ;  /* 0x0000001704047212 */ /* 0x000fe200078e3cff */
[----:B------:R-:W-:Y:S01]  /*80d0*/  @!P3 FMUL R104, R104, 0.5 ;  /* 0x3f0000006868b820 */ /* 0x000fe20000400000 */
[----:B------:R-:W-:-:S02]  /*80e0*/  LEA R23, R17, R2, 0x3 ;  /* 0x0000000211177211 */ /* 0x000fc400078e18ff */
[----:B------:R-:W-:-:S03]  /*80f0*/  @!P4 FMUL R22, R22, 0.5 ;  /* 0x3f0000001616c820 */ /* 0x000fc60000400000 */
[----:B------:R-:W2:Y:S08]  /*8100*/  MUFU.EX2 R104, R104 ;  /* 0x0000006800687308 */ /* 0x000eb00000000800 */
[----:B------:R3:W4:Y:S01]  /*8110*/  MUFU.EX2 R106, R22 ;  /* 0x00000016006a7308 */ /* 0x0007220000000800 */
[----:B--2---:R-:W-:Y:S01]  /*8120*/  @!P3 FMUL R104, R104, R104 ;  /* 0x000000686868b220 */ /* 0x004fe20000400000 */
[----:B---3--:R-:W-:-:S03]  /*8130*/  SHF.L.U32 R22, R4, 0x1f, RZ ;  /* 0x0000001f04167819 */ /* 0x008fc600000006ff */
[-C--:B------:R-:W-:Y:S01]  /*8140*/  FMUL R88, R88, R104.reuse ;  /* 0x0000006858587220 */ /* 0x080fe20000400000 */
[-C--:B------:R-:W-:Y:S01]  /*8150*/  FMUL R89, R89, R104.reuse ;  /* 0x0000006859597220 */ /* 0x080fe20000400000 */
[-C--:B------:R-:W-:Y:S01]  /*8160*/  FMUL R92, R92, R104.reuse ;  /* 0x000000685c5c7220 */ /* 0x080fe20000400000 */
[----:B------:R-:W-:Y:S01]  /*8170*/  FMUL R93, R93, R104 ;  /* 0x000000685d5d7220 */ /* 0x000fe20000400000 */
[----:B----4-:R-:W-:Y:S01]  /*8180*/  @!P4 FMUL R106, R106, R106 ;  /* 0x0000006a6a6ac220 */ /* 0x010fe20000400000 */
        /* <DEDUP_REMOVED lines=11> */
[----:B-1----:R-:W-:-:S07]  /*8240*/  FMUL R103, R103, R106 ;  /* 0x0000006a67677220 */ /* 0x002fce0000400000 */
.L_x_45:
[----:B-1----:R1:W2:Y:S02]  /*8250*/  SYNCS.PHASECHK.TRANS64.TRYWAIT P3, [R23+URZ+0x9000], R22 ;  /* 0x00900016170075a7 */ /* 0x0022a4000806017f */
[----:B--2---:R-:W-:Y:S05]  /*8260*/  @!P3 NANOSLEEP.SYNCS 0x989680 ;  /* 0x009896800000b95d */ /* 0x004fea0003900000 */
[----:B------:R-:W2:Y:S02]  /*8270*/  @!P3 SYNCS.PHASECHK.TRANS64 P3, [R23+URZ+0x9000], R22 ;  /* 0x009000161700b5a7 */ /* 0x000ea4000806007f */
[----:B--2---:R-:W-:Y:S05]  /*8280*/  @!P3 BRA `(.L_x_45) ;  /* 0xfffffffc00f0b947 */ /* 0x004fea000383ffff */
[----:B------:R-:W-:Y:S05]  /*8290*/  BSYNC B0 ;  /* 0x0000000000007941 */ /* 0x000fea0003800000 */
.L_x_44:
[----:B-1----:R-:W1:Y:S01]  /*82a0*/  LDC R22, c[0x0][0x604] ;  /* 0x00018100ff167b82 */ /* 0x002e620000000800 */
[----:B------:R-:W-:Y:S01]  /*82b0*/  IMAD.MOV.U32 R133, RZ, RZ, -0x7fffffe0 ;  /* 0x80000020ff857424 */ /* 0x000fe200078e00ff */
[----:B------:R-:W-:Y:S01]  /*82c0*/  LEA R132, R17, UR14, 0x9 ;  /* 0x0000000e11847c11 */ /* 0x000fe2000f8e48ff */
[----:B------:R-:W-:Y:S05]  /*82d0*/  WARPSYNC.ALL ;  /* 0x0000000000007948 */ /* 0x000fea0003800000 */
[----:B------:R-:W-:Y:S02]  /*82e0*/  R2UR UR6, R132 ;  /* 0x00000000840672ca */ /* 0x000fe400000e0000 */
[----:B------:R-:W-:Y:S01]  /*82f0*/  R2UR UR7, R133 ;  /* 0x00000000850772ca */ /* 0x000fe200000e0000 */
[-C--:B-1----:R-:W-:Y:S01]  /*8300*/  FMUL R107, R108, R22.reuse ;  /* 0x000000166c6b7220 */ /* 0x082fe20000400000 */
[----:B------:R-:W-:-:S03]  /*8310*/  FMUL R23, R111, R22 ;  /* 0x000000166f177220 */ /* 0x000fc60000400000 */
[-C--:B------:R-:W-:Y:S01]  /*8320*/  FFMA R24, R24, R22.reuse, -R107 ;  /* 0x0000001618187223 */ /* 0x080fe2000000086b */
[-C--:B------:R-:W-:Y:S01]  /*8330*/  FFMA R26, R105, R22.reuse, -R23 ;  /* 0x00000016691a7223 */ /* 0x080fe20000000817 */
[-CC-:B------:R-:W-:Y:S01]  /*8340*/  FFMA R28, R28, R22.reuse, -R107.reuse ;  /* 0x000000161c1c7223 */ /* 0x180fe2000000086b */
[-C--:B------:R-:W-:Y:S01]  /*8350*/  FFMA R32, R32, R22.reuse, -R107 ;  /* 0x0000001620207223 */ /* 0x080fe2000000086b */
[-C--:B------:R-:W-:Y:S01]  /*8360*/  FFMA R27, R27, R22.reuse, -R23 ;  /* 0x000000161b1b7223 */ /* 0x080fe20000000817 */
[----:B------:R-:W-:Y:S01]  /*8370*/  FSETP.GEU.AND P5, PT, R24, -126, PT ;  /* 0xc2fc00001800780b */ /* 0x000fe20003fae000 */
[-CC-:B------:R-:W-:Y:S01]  /*8380*/  FFMA R25, R25, R22.reuse, -R107.reuse ;  /* 0x0000001619197223 */ /* 0x180fe2000000086b */
[----:B------:R-:W-:Y:S01]  /*8390*/  FSETP.GEU.AND P3, PT, R26, -126, PT ;  /* 0xc2fc00001a00780b */ /* 0x000fe20003f6e000 */
[-C--:B------:R-:W-:Y:S01]  /*83a0*/  FFMA R36, R36, R22.reuse, -R107 ;  /* 0x0000001624247223 */ /* 0x080fe2000000086b */
[----:B------:R-:W-:Y:S01]  /*83b0*/  FSETP.GEU.AND P4, PT, R27, -126, PT ;  /* 0xc2fc00001b00780b */ /* 0x000fe20003f8e000 */
[-C--:B------:R-:W-:Y:S01]  /*83c0*/  FFMA R31, R31, R22.reuse, -R23 ;  /* 0x000000161f1f7223 */ /* 0x080fe20000000817 */
[----:B------:R-:W-:Y:S01]  /*83d0*/  FSETP.GEU.AND P6, PT, R25, -126, PT ;  /* 0xc2fc00001900780b */ /* 0x000fe20003fce000 */
[-C--:B------:R-:W-:Y:S01]  /*83e0*/  FFMA R29, R29, R22.reuse, -R107 ;  /* 0x000000161d1d7223 */ /* 0x080fe2000000086b */
[-C--:B------:R-:W-:Y:S01]  /*83f0*/  FFMA R30, R30, R22.reuse, -R23 ;  /* 0x000000161e1e7223 */ /* 0x080fe20000000817 */
[-C--:B------:R-:W-:Y:S01]  /*8400*/  FFMA R40, R40, R22.reuse, -R107 ;  /* 0x0000001628287223 */ /* 0x080fe2000000086b */
[-C--:B------:R-:W-:Y:S01]  /*8410*/  FFMA R35, R35, R22.reuse, -R23 ;  /* 0x0000001623237223 */ /* 0x080fe20000000817 */
[-C--:B------:R-:W-:Y:S01]  /*8420*/  FFMA R33, R33, R22.reuse, -R107 ;  /* 0x0000001621217223 */ /* 0x080fe2000000086b */
[-C--:B------:R-:W-:Y:S01]  /*8430*/  FFMA R34, R34, R22.reuse, -R23 ;  /* 0x0000001622227223 */ /* 0x080fe20000000817 */
[----:B------:R-:W-:Y:S01]  /*8440*/  @!P5 FMUL R24, R24, 0.5 ;  /* 0x3f0000001818d820 */ /* 0x000fe20000400000 */
[-C--:B------:R-:W-:Y:S01]  /*8450*/  FFMA R44, R44, R22.reuse, -R107 ;  /* 0x000000162c2c7223 */ /* 0x080fe2000000086b */
[----:B------:R-:W-:Y:S01]  /*8460*/  @!P3 FMUL R26, R26, 0.5 ;  /* 0x3f0000001a1ab820 */ /* 0x000fe20000400000 */
[-C--:B------:R-:W-:Y:S01]  /*8470*/  FFMA R39, R39, R22.reuse, -R23 ;  /* 0x0000001627277223 */ /* 0x080fe20000000817 */
[----:B------:R-:W1:Y:S01]  /*8480*/  MUFU.EX2 R105, R24 ;  /* 0x0000001800697308 */ /* 0x000e620000000800 */
[----:B------:R-:W-:Y:S01]  /*8490*/  @!P4 FMUL R27, R27, 0.5 ;  /* 0x3f0000001b1bc820 */ /* 0x000fe20000400000 */
[----:B------:R-:W-:Y:S01]  /*84a0*/  @!P6 FMUL R25, R25, 0.5 ;  /* 0x3f0000001919e820 */ /* 0x000fe20000400000 */
[-C--:B------:R-:W-:Y:S01]  /*84b0*/  FFMA R37, R37, R22.reuse, -R107 ;  /* 0x0000001625257223 */ /* 0x080fe2000000086b */
[-C--:B------:R-:W-:Y:S01]  /*84c0*/  FFMA R38, R38, R22.reuse, -R23 ;  /* 0x0000001626267223 */ /* 0x080fe20000000817 */
[-C--:B------:R-:W-:Y:S01]  /*84d0*/  FFMA R128, R48, R22.reuse, -R107 ;  /* 0x0000001630807223 */ /* 0x080fe2000000086b */
[-C--:B------:R-:W-:Y:S01]  /*84e0*/  FFMA R43, R43, R22.reuse, -R23 ;  /* 0x000000162b2b7223 */ /* 0x080fe20000000817 */
[-C--:B------:R-:W-:Y:S01]  /*84f0*/  FFMA R41, R41, R22.reuse, -R107 ;  /* 0x0000001629297223 */ /* 0x080fe2000000086b */
[----:B------:R-:W2:Y:S01]  /*8500*/  MUFU.EX2 R110, R27 ;  /* 0x0000001b006e7308 */ /* 0x000ea20000000800 */
[-CC-:B------:R-:W-:Y:S01]  /*8510*/  FFMA R42, R42, R22.reuse, -R23.reuse ;  /* 0x000000162a2a7223 */ /* 0x180fe20000000817 */
[-C--:B------:R-:W-:Y:S01]  /*8520*/  FFMA R47, R47, R22.reuse, -R23 ;  /* 0x000000162f2f7223 */ /* 0x080fe20000000817 */
[-C--:B------:R-:W-:Y:S01]  /*8530*/  FFMA R45, R45, R22.reuse, -R107 ;  /* 0x000000162d2d7223 */ /* 0x080fe2000000086b */
[-CC-:B------:R-:W-:Y:S01]  /*8540*/  FFMA R46, R46, R22.reuse, -R23.reuse ;  /* 0x000000162e2e7223 */ /* 0x180fe20000000817 */
[-C--:B------:R-:W-:Y:S01]  /*8550*/  FFMA R51, R51, R22.reuse, -R23 ;  /* 0x0000001633337223 */ /* 0x080fe20000000817 */
[-C--:B------:R-:W-:Y:S01]  /*8560*/  FFMA R49, R49, R22.reuse, -R107 ;  /* 0x0000001631317223 */ /* 0x080fe2000000086b */
[-C--:B------:R-:W-:Y:S01]  /*8570*/  FFMA R50, R50, R22.reuse, -R23 ;  /* 0x0000001632327223 */ /* 0x080fe20000000817 */
[----:B------:R-:W3:Y:S01]  /*8580*/  MUFU.EX2 R108, R25 ;  /* 0x00000019006c7308 */ /* 0x000ee20000000800 */
[----:B-1----:R-:W-:Y:S01]  /*8590*/  @!P5 FMUL R105, R105, R105 ;  /* 0x000000696969d220 */ /* 0x002fe20000400000 */
[----:B------:R-:W-:Y:S01]  /*85a0*/  FSETP.GEU.AND P5, PT, R28, -126, PT ;  /* 0xc2fc00001c00780b */ /* 0x000fe20003fae000 */
[-CC-:B------:R-:W-:Y:S01]  /*85b0*/  FFMA R56, R56, R22.reuse, -R107.reuse ;  /* 0x0000001638387223 */ /* 0x180fe2000000086b */
[-C--:B------:R-:W-:Y:S01]  /*85c0*/  FFMA R57, R57, R22.reuse, -R107 ;  /* 0x0000001639397223 */ /* 0x080fe2000000086b */
[-CC-:B------:R-:W-:Y:S01]  /*85d0*/  FFMA R58, R58, R22.reuse, -R23.reuse ;  /* 0x000000163a3a7223 */ /* 0x180fe20000000817 */
[-CC-:B------:R-:W-:Y:S01]  /*85e0*/  FFMA R62, R62, R22.reuse, -R23.reuse ;  /* 0x000000163e3e7223 */ /* 0x180fe20000000817 */
[----:B------:R-:W-:Y:S01]  /*85f0*/  FFMA R67, R67, R22, -R23 ;  /* 0x0000001643437223 */ /* 0x000fe20000000817 */
[----:B------:R-:W1:Y:S01]  /*8600*/  MUFU.EX2 R109, R26 ;  /* 0x0000001a006d7308 */ /* 0x000e620000000800 */
[----:B--2---:R-:W-:Y:S01]  /*8610*/  @!P4 FMUL R110, R110, R110 ;  /* 0x0000006e6e6ec220 */ /* 0x004fe20000400000 */
[----:B------:R-:W-:Y:S01]  /*8620*/  FSETP.GEU.AND P4, PT, R31, -126, PT ;  /* 0xc2fc00001f00780b */ /* 0x000fe20003f8e000 */
[-CC-:B------:R-:W-:Y:S01]  /*8630*/  FFMA R68, R68, R22.reuse, -R107.reuse ;  /* 0x0000001644447223 */ /* 0x180fe2000000086b */
[-CC-:B------:R-:W-:Y:S01]  /*8640*/  FFMA R69, R69, R22.reuse, -R107.reuse ;  /* 0x0000001645457223 */ /* 0x180fe2000000086b */
[-C--:B------:R-:W-:Y:S01]  /*8650*/  FFMA R73, R73, R22.reuse, -R107 ;  /* 0x0000001649497223 */ /* 0x080fe2000000086b */
[-C--:B------:R-:W-:Y:S01]  /*8660*/  FFMA R74, R74, R22.reuse, -R23 ;  /* 0x000000164a4a7223 */ /* 0x080fe20000000817 */
[----:B------:R-:W-:Y:S01]  /*8670*/  @!P5 FMUL R28, R28, 0.5 ;  /* 0x3f0000001c1cd820 */ /* 0x000fe20000400000 */
[----:B------:R-:W-:Y:S01]  /*8680*/  FFMA R76, R76, R22, -R107 ;  /* 0x000000164c4c7223 */ /* 0x000fe2000000086b */
[----:B---3--:R-:W-:Y:S01]  /*8690*/  @!P6 FMUL R108, R108, R108 ;  /* 0x0000006c6c6ce220 */ /* 0x008fe20000400000 */
[----:B------:R-:W-:Y:S01]  /*86a0*/  FSETP.GEU.AND P6, PT, R29, -126, PT ;  /* 0xc2fc00001d00780b */ /* 0x000fe20003fce000 */
[----:B------:R2:W3:Y:S01]  /*86b0*/  MUFU.EX2 R112, R28 ;  /* 0x0000001c00707308 */ /* 0x0004e20000000800 */
[-CC-:B------:R-:W-:Y:S01]  /*86c0*/  FFMA R79, R79, R22.reuse, -R23.reuse ;  /* 0x000000164f4f7223 */ /* 0x180fe20000000817 */
[----:B------:R-:W-:Y:S01]  /*86d0*/  FFMA R78, R78, R22, -R23 ;  /* 0x000000164e4e7223 */ /* 0x000fe20000000817 */
[----:B------:R-:W-:Y:S01]  /*86e0*/  F2FP.F16.F32.PACK_AB R24, R108, R105 ;  /* 0x000000696c18723e */ /* 0x000fe200000000ff */
[----:B------:R-:W-:Y:S01]  /*86f0*/  @!P4 FMUL R31, R31, 0.5 ;  /* 0x3f0000001f1fc820 */ /* 0x000fe20000400000 */
[----:B------:R-:W-:Y:S01]  /*8700*/  FFMA R15, R104, R15, R105 ;  /* 0x0000000f680f7223 */ /* 0x000fe20000000069 */
[----:B-1----:R-:W-:Y:S01]  /*8710*/  @!P3 FMUL R109, R109, R109 ;  /* 0x0000006d6d6db220 */ /* 0x002fe20000400000 */
[----:B------:R-:W-:Y:S01]  /*8720*/  FSETP.GEU.AND P3, PT, R30, -126, PT ;  /* 0xc2fc00001e00780b */ /* 0x000fe20003f6e000 */
[----:B------:R-:W1:Y:S01]  /*8730*/  MUFU.EX2 R117, R31 ;  /* 0x0000001f00757308 */ /* 0x000e620000000800 */
[----:B--2---:R-:W-:-:S02]  /*8740*/  VIADD R28, R132, 0x40 ;  /* 0x00000040841c7836 */ /* 0x004fc40000000000 */
[----:B------:R-:W-:Y:S01]  /*8750*/  FFMA R13, R106, R13, R109 ;  /* 0x0000000d6a0d7223 */ /* 0x000fe2000000006d */
[----:B------:R-:W-:Y:S01]  /*8760*/  F2FP.F16.F32.PACK_AB R25, R110, R109 ;  /* 0x0000006d6e19723e */ /* 0x000fe200000000ff */
[----:B------:R-:W-:Y:S01]  /*8770*/  @!P6 FMUL R29, R29, 0.5 ;  /* 0x3f0000001d1de820 */ /* 0x000fe20000400000 */
[----:B------:R-:W-:Y:S01]  /*8780*/  FADD R15, R15, R108 ;  /* 0x0000006c0f0f7221 */ /* 0x000fe20000000000 */
[----:B------:R-:W-:Y:S01]  /*8790*/  FADD R13, R13, R110 ;  /* 0x0000006e0d0d7221 */ /* 0x000fe20000000000 */
[--C-:B------:R-:W-:Y:S01]  /*87a0*/  FFMA R83, R83, R22, -R23.reuse ;  /* 0x0000001653537223 */ /* 0x100fe20000000817 */
[----:B------:R2:W4:Y:S01]  /*87b0*/  MUFU.EX2 R113, R29 ;  /* 0x0000001d00717308 */ /* 0x0005220000000800 */
[----:B---3--:R-:W-:Y:S01]  /*87c0*/  @!P5 FMUL R112, R112, R112 ;  /* 0x000000707070d220 */ /* 0x008fe20000400000 */
[----:B------:R-:W-:Y:S01]  /*87d0*/  FSETP.GEU.AND P5, PT, R32, -126, PT ;  /* 0xc2fc00002000780b */ /* 0x000fe20003fae000 */
[-C--:B------:R-:W-:Y:S01]  /*87e0*/  FFMA R82, R82, R22.reuse, -R23 ;  /* 0x0000001652527223 */ /* 0x080fe20000000817 */
[----:B------:R-:W-:Y:S01]  /*87f0*/  @!P3 FMUL R30, R30, 0.5 ;  /* 0x3f0000001e1eb820 */ /* 0x000fe20000400000 */
[-C--:B------:R-:W-:Y:S01]  /*8800*/  FFMA R85, R85, R22.reuse, -R107 ;  /* 0x0000001655557223 */ /* 0x080fe2000000086b */
[----:B------:R-:W-:-:S02]  /*8810*/  FFMA R86, R86, R22, -R23 ;  /* 0x0000001656567223 */ /* 0x000fc40000000817 */
[----:B------:R3:W5:Y:S01]  /*8820*/  MUFU.EX2 R116, R30 ;  /* 0x0000001e00747308 */ /* 0x0007620000000800 */
[----:B-1----:R-:W-:Y:S01]  /*8830*/  @!P4 FMUL R117, R117, R117 ;  /* 0x000000757575c220 */ /* 0x002fe20000400000 */
[----:B------:R-:W-:Y:S01]  /*8840*/  FSETP.GEU.AND P4, PT, R35, -126, PT ;  /* 0xc2fc00002300780b */ /* 0x000fe20003f8e000 */
[----:B--2---:R-:W-:-:S04]  /*8850*/  IMAD.MOV.U32 R29, RZ, RZ, -0x7fffffe0 ;  /* 0x80000020ff1d7424 */ /* 0x004fc800078e00ff */
[----:B------:R-:W-:Y:S01]  /*8860*/  @!P5 FMUL R32, R32, 0.5 ;  /* 0x3f0000002020d820 */ /* 0x000fe20000400000 */
[----:B----4-:R-:W-:Y:S01]  /*8870*/  @!P6 FMUL R113, R113, R113 ;  /* 0x000000717171e220 */ /* 0x010fe20000400000 */
[----:B------:R-:W-:Y:S02]  /*8880*/  FSETP.GEU.AND P6, PT, R33, -126, PT ;  /* 0xc2fc00002100780b */ /* 0x000fe40003fce000 */
[----:B------:R1:W2:Y:S01]  /*8890*/  MUFU.EX2 R111, R32 ;  /* 0x00000020006f7308 */ /* 0x0002a20000000800 */
[----:B---3--:R-:W-:Y:S01]  /*88a0*/  FFMA R30, R52, R22, -R107 ;  /* 0x00000016341e7223 */ /* 0x008fe2000000086b */
[----:B------:R-:W-:Y:S02]  /*88b0*/  F2FP.F16.F32.PACK_AB R26, R113, R112 ;  /* 0x00000070711a723e */ /* 0x000fe400000000ff */
[----:B------:R-:W-:Y:S01]  /*88c0*/  @!P4 FMUL R35, R35, 0.5 ;  /* 0x3f0000002323c820 */ /* 0x000fe20000400000 */
[----:B------:R-:W-:Y:S01]  /*88d0*/  FADD R112, R15, R112 ;  /* 0x000000700f707221 */ /* 0x000fe20000000000 */
[----:B-----5:R-:W-:Y:S01]  /*88e0*/  @!P3 FMUL R116, R116, R116 ;  /* 0x000000747474b220 */ /* 0x020fe20000400000 */
[----:B------:R-:W-:Y:S01]  /*88f0*/  FSETP.GEU.AND P3, PT, R34, -126, PT ;  /* 0xc2fc00002200780b */ /* 0x000fe20003f6e000 */
[----:B------:R-:W3:Y:S01]  /*8900*/  MUFU.EX2 R118, R35 ;  /* 0x0000002300767308 */ /* 0x000ee20000000800 */
[----:B-1----:R-:W-:Y:S01]  /*8910*/  IADD3 R32, R132, 0x80, RZ ;  /* 0x0000008084207810 */ /* 0x002fe20007ffe0ff */
[----:B------:R-:W-:Y:S01]  /*8920*/  FADD R112, R112, R113 ;  /* 0x0000007170707221 */ /* 0x000fe20000000000 */
[----:B------:R-:W-:Y:S01]  /*8930*/  F2FP.F16.F32.PACK_AB R27, R117, R116 ;  /* 0x00000074751b723e */ /* 0x000fe200000000ff */
[----:B------:R-:W-:Y:S01]  /*8940*/  @!P6 FMUL R33, R33, 0.5 ;  /* 0x3f0000002121e820 */ /* 0x000fe20000400000 */
[----:B------:R-:W-:-:S02]  /*8950*/  FADD R116, R13, R116 ;  /* 0x000000740d747221 */ /* 0x000fc40000000000 */
[----:B------:R-:W-:Y:S01]  /*8960*/  WARPGROUP.ARRIVE ;  /* 0x00000000000079c5 */ /* 0x000fe20000000000 */
[----:B------:R1:W4:Y:S01]  /*8970*/  MUFU.EX2 R114, R33 ;  /* 0x0000002100727308 */ /* 0x0003220000000800 */
[----:B--2---:R-:W-:Y:S01]  /*8980*/  @!P5 FMUL R111, R111, R111 ;  /* 0x0000006f6f6fd220 */ /* 0x004fe20000400000 */
[----:B------:R-:W-:Y:S01]  /*8990*/  FSETP.GEU.AND P5, PT, R36, -126, PT ;  /* 0xc2fc00002400780b */ /* 0x000fe20003fae000 */
[----:B------:R-:W-:Y:S01]  /*89a0*/  FADD R116, R116, R117 ;  /* 0x0000007574747221 */ /* 0x000fe20000000000 */
[----:B------:R-:W-:Y:S01]  /*89b0*/  @!P3 FMUL R34, R34, 0.5 ;  /* 0x3f0000002222b820 */ /* 0x000fe20000400000 */
[----:B------:R-:W-:Y:S01]  /*89c0*/  HGMMA.64x32x16.F32 R88, R24, gdesc[UR4].tnspB, R88, gsb0 ;  /* 0x4060000418587df0 */ /* 0x000fe20008000858 */
[----:B------:R-:W-:Y:S02]  /*89d0*/  R2UR UR6, R28 ;  /* 0x000000001c0672ca */ /* 0x000fe400000e0000 */
[----:B------:R-:W2:Y:S01]  /*89e0*/  MUFU.EX2 R115, R34 ;  /* 0x0000002200737308 */ /* 0x000ea20000000800 */
[----:B---3--:R-:W-:Y:S01]  /*89f0*/  @!P4 FMUL R118, R118, R118 ;  /* 0x000000767676c220 */ /* 0x008fe20000400000 */
[----:B------:R-:W-:Y:S01]  /*8a00*/  FSETP.GEU.AND P4, PT, R39, -126, PT ;  /* 0xc2fc00002700780b */ /* 0x000fe20003f8e000 */
[----:B-1----:R-:W-:Y:S01]  /*8a10*/  IMAD.MOV.U32 R33, RZ, RZ, -0x7fffffe0 ;  /* 0x80000020ff217424 */ /* 0x002fe200078e00ff */
[----:B------:R-:W-:-:S03]  /*8a20*/  R2UR UR7, R29 ;  /* 0x000000001d0772ca */ /* 0x000fc600000e0000 */
[----:B------:R-:W-:Y:S01]  /*8a30*/  @!P5 FMUL R36, R36, 0.5 ;  /* 0x3f0000002424d820 */ /* 0x000fe20000400000 */
[----:B----4-:R-:W-:Y:S01]  /*8a40*/  @!P6 FMUL R114, R114, R114 ;  /* 0x000000727272e220 */ /* 0x010fe20000400000 */
[----:B------:R-:W-:Y:S02]  /*8a50*/  FSETP.GEU.AND P6, PT, R37, -126, PT ;  /* 0xc2fc00002500780b */ /* 0x000fe40003fce000 */
[----:B------:R-:W1:Y:S02]  /*8a60*/  MUFU.EX2 R119, R36 ;  /* 0x0000002400777308 */ /* 0x000e640000000800 */
[----:B------:R-:W-:Y:S02]  /*8a70*/  F2FP.F16.F32.PACK_AB R28, R114, R111 ;  /* 0x0000006f721c723e */ /* 0x000fe400000000ff */
[----:B------:R-:W-:Y:S01]  /*8a80*/  @!P4 FMUL R39, R39, 0.5 ;  /* 0x3f0000002727c820 */ /* 0x000fe20000400000 */
[----:B------:R-:W-:Y:S01]  /*8a90*/  FADD R111, R112, R111 ;  /* 0x0000006f706f7221 */ /* 0x000fe20000000000 */
[----:B--2---:R-:W-:Y:S01]  /*8aa0*/  @!P3 FMUL R115, R115, R115 ;  /* 0x000000737373b220 */ /* 0x004fe20000400000 */
[----:B------:R-:W-:Y:S01]  /*8ab0*/  FSETP.GEU.AND P3, PT, R38, -126, PT ;  /* 0xc2fc00002600780b */ /* 0x000fe20003f6e000 */
[----:B------:R-:W2:Y:S01]  /*8ac0*/  MUFU.EX2 R122, R39 ;  /* 0x00000027007a7308 */ /* 0x000ea20000000800 */
[----:B------:R-:W-:-:S02]  /*8ad0*/  FADD R114, R111, R114 ;  /* 0x000000726f727221 */ /* 0x000fc40000000000 */
[----:B------:R-:W-:Y:S01]  /*8ae0*/  F2FP.F16.F32.PACK_AB R29, R118, R115 ;  /* 0x00000073761d723e */ /* 0x000fe200000000ff */
[----:B------:R-:W-:Y:S01]  /*8af0*/  @!P6 FMUL R37, R37, 0.5 ;  /* 0x3f0000002525e820 */ /* 0x000fe20000400000 */
[----:B------:R-:W-:-:S03]  /*8b00*/  FADD R115, R116, R115 ;  /* 0x0000007374737221 */ /* 0x000fc60000000000 */
[----:B------:R-:W3:Y:S01]  /*8b10*/  MUFU.EX2 R120, R37 ;  /* 0x0000002500787308 */ /* 0x000ee20000000800 */
[----:B-1----:R-:W-:Y:S01]  /*8b20*/  @!P5 FMUL R119, R119, R119 ;  /* 0x000000777777d220 */ /* 0x002fe20000400000 */
[----:B------:R-:W-:Y:S01]  /*8b30*/  FSETP.GEU.AND P5, PT, R40, -126, PT ;  /* 0xc2fc00002800780b */ /* 0x000fe20003fae000 */
[----:B------:R-:W-:Y:S01]  /*8b40*/  FADD R118, R115, R118 ;  /* 0x0000007673767221 */ /* 0x000fe20000000000 */
[----:B------:R-:W-:-:S04]  /*8b50*/  @!P3 FMUL R38, R38, 0.5 ;  /* 0x3f0000002626b820 */ /* 0x000fc80000400000 */
[----:B------:R-:W1:Y:S01]  /*8b60*/  MUFU.EX2 R121, R38 ;  /* 0x0000002600797308 */ /* 0x000e620000000800 */
[----:B--2---:R-:W-:Y:S01]  /*8b70*/  @!P4 FMUL R122, R122, R122 ;  /* 0x0000007a7a7ac220 */ /* 0x004fe20000400000 */
[----:B------:R-:W-:-:S05]  /*8b80*/  FSETP.GEU.AND P4, PT, R43, -126, PT ;  /* 0xc2fc00002b00780b */ /* 0x000fca0003f8e000 */
[----:B------:R-:W-:Y:S01]  /*8b90*/  @!P5 FMUL R40, R40, 0.5 ;  /* 0x3f0000002828d820 */ /* 0x000fe20000400000 */
[----:B---3--:R-:W-:Y:S01]  /*8ba0*/  @!P6 FMUL R120, R120, R120 ;  /* 0x000000787878e220 */ /* 0x008fe20000400000 */
[----:B------:R-:W-:Y:S02]  /*8bb0*/  FSETP.GEU.AND P6, PT, R41, -126, PT ;  /* 0xc2fc00002900780b */ /* 0x000fe40003fce000 */
[----:B------:R-:W2:Y:S01]  /*8bc0*/  MUFU.EX2 R123, R40 ;  /* 0x00000028007b7308 */ /* 0x000ea20000000800 */
[----:B------:R-:W-:Y:S02]  /*8bd0*/  WARPGROUP.DEPBAR.LE gsb0, 0x0 ;  /* 0x00008000000079c5 */ /* 0x000fe40000010000 */
[-C--:B------:R-:W-:Y:S01]  /*8be0*/  FFMA R27, R53, R22.reuse, -R107 ;  /* 0x00000016351b7223 */ /* 0x080fe2000000086b */
[----:B------:R-:W-:Y:S01]  /*8bf0*/  @!P4 FMUL R43, R43, 0.5 ;  /* 0x3f0000002b2bc820 */ /* 0x000fe20000400000 */
[-CC-:B------:R-:W-:Y:S01]  /*8c00*/  FFMA R53, R55, R22.reuse, -R23.reuse ;  /* 0x0000001637357223 */ /* 0x180fe20000000817 */
[----:B-1----:R-:W-:Y:S01]  /*8c10*/  @!P3 FMUL R121, R121, R121 ;  /* 0x000000797979b220 */ /* 0x002fe20000400000 */
[----:B------:R-:W-:Y:S01]  /*8c20*/  FSETP.GEU.AND P3, PT, R42, -126, PT ;  /* 0xc2fc00002a00780b */ /* 0x000fe20003f6e000 */
[----:B------:R-:W1:Y:S01]  /*8c30*/  MUFU.EX2 R129, R43 ;  /* 0x0000002b00817308 */ /* 0x000e620000000800 */
[-C--:B------:R-:W-:Y:S01]  /*8c40*/  FFMA R26, R54, R22.reuse, -R23 ;  /* 0x00000016361a7223 */ /* 0x080fe20000000817 */
[-CC-:B------:R-:W-:Y:S01]  /*8c50*/  FFMA R54, R60, R22.reuse, -R107.reuse ;  /* 0x000000163c367223 */ /* 0x180fe2000000086b */
[----:B------:R-:W-:Y:S01]  /*8c60*/  F2FP.F16.F32.PACK_AB R31, R122, R121 ;  /* 0x000000797a1f723e */ /* 0x000fe200000000ff */
[----:B------:R-:W-:Y:S01]  /*8c70*/  @!P6 FMUL R41, R41, 0.5 ;  /* 0x3f0000002929e820 */ /* 0x000fe20000400000 */
[-C--:B------:R-:W-:Y:S01]  /*8c80*/  FFMA R55, R61, R22.reuse, -R107 ;  /* 0x000000163d377223 */ /* 0x080fe2000000086b */
[-C--:B------:R-:W-:Y:S01]  /*8c90*/  FFMA R61, R71, R22.reuse, -R23 ;  /* 0x00000016473d7223 */ /* 0x080fe20000000817 */
[----:B------:R-:W-:Y:S01]  /*8ca0*/  FFMA R60, R77, R22, -R107 ;  /* 0x000000164d3c7223 */ /* 0x000fe2000000086b */
[----:B------:R-:W3:Y:S01]  /*8cb0*/  MUFU.EX2 R125, R41 ;  /* 0x00000029007d7308 */ /* 0x000ee20000000800 */
[----:B--2---:R-:W-:Y:S01]  /*8cc0*/  @!P5 FMUL R123, R123, R123 ;  /* 0x0000007b7b7bd220 */ /* 0x004fe20000400000 */
[----:B------:R-:W-:Y:S01]  /*8cd0*/  FSETP.GEU.AND P5, PT, R44, -126, PT ;  /* 0xc2fc00002c00780b */ /* 0x000fe20003fae000 */
[----:B------:R-:W-:Y:S01]  /*8ce0*/  FADD R121, R118, R121 ;  /* 0x0000007976797221 */ /* 0x000fe20000000000 */
[----:B------:R-:W-:-:S03]  /*8cf0*/  @!P3 FMUL R42, R42, 0.5 ;  /* 0x3f0000002a2ab820 */ /* 0x000fc60000400000 */
[----:B------:R-:W-:Y:S01]  /*8d00*/  FADD R121, R121, R122 ;  /* 0x0000007a79797221 */ /* 0x000fe20000000000 */
[----:B------:R-:W2:Y:S01]  /*8d10*/  MUFU.EX2 R126, R42 ;  /* 0x0000002a007e7308 */ /* 0x000ea20000000800 */
[----:B-1----:R-:W-:Y:S01]  /*8d20*/  @!P4 FMUL R129, R129, R129 ;  /* 0x000000818181c220 */ /* 0x002fe20000400000 */
[----:B------:R-:W-:-:S05]  /*8d30*/  FSETP.GEU.AND P4, PT, R47, -126, PT ;  /* 0xc2fc00002f00780b */ /* 0x000fca0003f8e000 */
[----:B------:R-:W-:Y:S01]  /*8d40*/  @!P5 FMUL R44, R44, 0.5 ;  /* 0x3f0000002c2cd820 */ /* 0x000fe20000400000 */
[----:B---3--:R-:W-:Y:S01]  /*8d50*/  @!P6 FMUL R125, R125, R125 ;  /* 0x0000007d7d7de220 */ /* 0x008fe20000400000 */
[----:B------:R-:W-:Y:S02]  /*8d60*/  FSETP.GEU.AND P6, PT, R45, -126, PT ;  /* 0xc2fc00002d00780b */ /* 0x000fe40003fce000 */
[----:B------:R-:W1:Y:S04]  /*8d70*/  MUFU.EX2 R131, R44 ;  /* 0x0000002c00837308 */ /* 0x000e680000000800 */
[----:B------:R-:W-:Y:S01]  /*8d80*/  @!P4 FMUL R47, R47, 0.5 ;  /* 0x3f0000002f2fc820 */ /* 0x000fe20000400000 */
[----:B--2---:R-:W-:Y:S01]  /*8d90*/  @!P3 FMUL R126, R126, R126 ;  /* 0x0000007e7e7eb220 */ /* 0x004fe20000400000 */
[----:B------:R-:W-:-:S02]  /*8da0*/  FSETP.GEU.AND P3, PT, R46, -126, PT ;  /* 0xc2fc00002e00780b */ /* 0x000fc40003f6e000 */
[----:B------:R-:W2:Y:S03]  /*8db0*/  MUFU.EX2 R127, R47 ;  /* 0x0000002f007f7308 */ /* 0x000ea60000000800 */
[----:B------:R-:W-:-:S05]  /*8dc0*/  @!P6 FMUL R45, R45, 0.5 ;  /* 0x3f0000002d2de820 */ /* 0x000fca0000400000 */
[----:B------:R-:W3:Y:S01]  /*8dd0*/  MUFU.EX2 R124, R45 ;  /* 0x0000002d007c7308 */ /* 0x000ee20000000800 */
[----:B-1----:R-:W-:Y:S01]  /*8de0*/  @!P5 FMUL R131, R131, R131 ;  /* 0x000000838383d220 */ /* 0x002fe20000400000 */
[----:B------:R-:W-:Y:S01]  /*8df0*/  FSETP.GEU.AND P5, PT, R128, -126, PT ;  /* 0xc2fc00008000780b */ /* 0x000fe20003fae000 */
[----:B------:R-:W-:-:S05]  /*8e00*/  @!P3 FMUL R46, R46, 0.5 ;  /* 0x3f0000002e2eb820 */ /* 0x000fca0000400000 */
[----:B------:R-:W1:Y:S01]  /*8e10*/  MUFU.EX2 R48, R46 ;  /* 0x0000002e00307308 */ /* 0x000e620000000800 */
[----:B--2---:R-:W-:Y:S01]  /*8e20*/  @!P4 FMUL R127, R127, R127 ;  /* 0x0000007f7f7fc220 */ /* 0x004fe20000400000 */
[----:B------:R-:W-:-:S05]  /*8e30*/  FSETP.GEU.AND P4, PT, R51, -126, PT ;  /* 0xc2fc00003300780b */ /* 0x000fca0003f8e000 */
[----:B------:R-:W-:Y:S01]  /*8e40*/  @!P5 FMUL R128, R128, 0.5 ;  /* 0x3f0000008080d820 */ /* 0x000fe20000400000 */
[----:B---3--:R-:W-:Y:S01]  /*8e50*/  @!P6 FMUL R124, R124, R124 ;  /* 0x0000007c7c7ce220 */ /* 0x008fe20000400000 */
[----:B------:R-:W-:-:S04]  /*8e60*/  FSETP.GEU.AND P6, PT, R49, -126, PT ;  /* 0xc2fc00003100780b */ /* 0x000fc80003fce000 */
[----:B------:R-:W2:Y:S01]  /*8e70*/  MUFU.EX2 R128, R128 ;  /* 0x0000008000807308 */ /* 0x000ea20000000800 */
[----:B------:R-:W-:Y:S01]  /*8e80*/  F2FP.F16.F32.PACK_AB R34, R124, R131 ;  /* 0x000000837c22723e */ /* 0x000fe200000000ff */
[----:B------:R-:W-:Y:S01]  /*8e90*/  @!P4 FMUL R51, R51, 0.5 ;  /* 0x3f0000003333c820 */ /* 0x000fe20000400000 */
[----:B-1----:R-:W-:Y:S01]  /*8ea0*/  @!P3 FMUL R48, R48, R48 ;  /* 0x000000303030b220 */ /* 0x002fe20000400000 */
[----:B------:R-:W-:-:S04]  /*8eb0*/  FSETP.GEU.AND P3, PT, R50, -126, PT ;  /* 0xc2fc00003200780b */ /* 0x000fc80003f6e000 */
[----:B------:R-:W1:Y:S01]  /*8ec0*/  MUFU.EX2 R25, R51 ;  /* 0x0000003300197308 */ /* 0x000e620000000800 */
[----:B------:R-:W-:Y:S01]  /*8ed0*/  F2FP.F16.F32.PACK_AB R35, R127, R48 ;  /* 0x000000307f23723e */ /* 0x000fe200000000ff */
[----:B------:R-:W-:-:S06]  /*8ee0*/  @!P6 FMUL R49, R49, 0.5 ;  /* 0x3f0000003131e820 */ /* 0x000fcc0000400000 */
[----:B------:R-:W3:Y:S01]  /*8ef0*/  MUFU.EX2 R133, R49 ;  /* 0x0000003100857308 */ /* 0x000ee20000000800 */
[----:B--2---:R-:W-:Y:S01]  /*8f00*/  @!P5 FMUL R128, R128, R128 ;  /* 0x000000808080d220 */ /* 0x004fe20000400000 */
[----:B------:R-:W-:Y:S01]  /*8f10*/  FSETP.GEU.AND P5, PT, R30, -126, PT ;  /* 0xc2fc00001e00780b */ /* 0x000fe20003fae000 */
[----:B------:R-:W-:-:S05]  /*8f20*/  @!P3 FMUL R50, R50, 0.5 ;  /* 0x3f0000003232b820 */ /* 0x000fca0000400000 */
[----:B------:R-:W2:Y:S01]  /*8f30*/  MUFU.EX2 R52, R50 ;  /* 0x0000003200347308 */ /* 0x000ea20000000800 */
[----:B-1----:R-:W-:Y:S01]  /*8f40*/  @!P4 FMUL R25, R25, R25 ;  /* 0x000000191919c220 */ /* 0x002fe20000400000 */
[----:B------:R-:W-:-:S05]  /*8f50*/  FSETP.GEU.AND P4, PT, R53, -126, PT ;  /* 0xc2fc00003500780b */ /* 0x000fca0003f8e000 */
[----:B------:R-:W-:Y:S01]  /*8f60*/  @!P5 FMUL R30, R30, 0.5 ;  /* 0x3f0000001e1ed820 */ /* 0x000fe20000400000 */
[----:B---3--:R-:W-:Y:S01]  /*8f70*/  @!P6 FMUL R133, R133, R133 ;  /* 0x000000858585e220 */ /* 0x008fe20000400000 */
[----:B------:R-:W-:Y:S02]  /*8f80*/  FSETP.GEU.AND P6, PT, R27, -126, PT ;  /* 0xc2fc00001b00780b */ /* 0x000fe40003fce000 */
[----:B------:R1:W3:Y:S02]  /*8f90*/  MUFU.EX2 R24, R30 ;  /* 0x0000001e00187308 */ /* 0x0002e40000000800 */
[----:B------:R-:W-:Y:S02]  /*8fa0*/  F2FP.F16.F32.PACK_AB R36, R133, R128 ;  /* 0x000000808524723e */ /* 0x000fe400000000ff */
[----:B------:R-:W-:Y:S01]  /*8fb0*/  @!P4 FMUL R53, R53, 0.5 ;  /* 0x3f0000003535c820 */ /* 0x000fe20000400000 */
[----:B--2---:R-:W-:Y:S01]  /*8fc0*/  @!P3 FMUL R52, R52, R52 ;  /* 0x000000343434b220 */ /* 0x004fe20000400000 */
[----:B------:R-:W-:-:S02]  /*8fd0*/  FSETP.GEU.AND P3, PT, R26, -126, PT ;  /* 0xc2fc00001a00780b */ /* 0x000fc40003f6e000 */
[----:B-1----:R-:W-:Y:S02]  /*8fe0*/  F2FP.F16.F32.PACK_AB R30, R120, R119 ;  /* 0x00000077781e723e */ /* 0x002fe400000000ff */
[----:B------:R-:W1:Y:S01]  /*8ff0*/  MUFU.EX2 R53, R53 ;  /* 0x0000003500357308 */ /* 0x000e620000000800 */
[----:B------:R-:W-:Y:S01]  /*9000*/  F2FP.F16.F32.PACK_AB R37, R25, R52 ;  /* 0x000000341925723e */ /* 0x000fe200000000ff */
[----:B------:R-:W-:Y:S01]  /*9010*/  @!P6 FMUL R27, R27, 0.5 ;  /* 0x3f0000001b1be820 */ /* 0x000fe20000400000 */
[----:B------:R-:W-:Y:S01]  /*9020*/  WARPGROUP.ARRIVE ;  /* 0x00000000000079c5 */ /* 0x000fe20000000000 */
[----:B------:R-:W-:Y:S01]  /*9030*/  FADD R119, R114, R119 ;  /* 0x0000007772777221 */ /* 0x000fe20000000000 */
[----:B---3--:R-:W-:-:S03]  /*9040*/  @!P5 FMUL R24, R24, R24 ;  /* 0x000000181818d220 */ /* 0x008fc60000400000 */
[----:B------:R-:W2:Y:S01]  /*9050*/  MUFU.EX2 R27, R27 ;  /* 0x0000001b001b7308 */ /* 0x000ea20000000800 */
[----:B------:R-:W-:Y:S01]  /*9060*/  HGMMA.64x32x16.F32 R88, R28, gdesc[UR4].tnspB, R88, gsb0 ;  /* 0x406000041c587df0 */ /* 0x000fe20008000858 */
[----:B------:R-:W-:Y:S01]  /*9070*/  R2UR UR6, R32 ;  /* 0x00000000200672ca */ /* 0x000fe200000e0000 */
[----:B------:R-:W-:Y:S01]  /*9080*/  @!P3 FMUL R26, R26, 0.5 ;  /* 0x3f0000001a1ab820 */ /* 0x000fe20000400000 */
[----:B------:R-:W-:Y:S01]  /*9090*/  R2UR UR7, R33 ;  /* 0x00000000210772ca */ /* 0x000fe200000e0000 */
[----:B------:R-:W-:Y:S01]  /*90a0*/  FADD R120, R119, R120 ;  /* 0x0000007877787221 */ /* 0x000fe20000000000 */
[----:B------:R-:W-:Y:S02]  /*90b0*/  F2FP.F16.F32.PACK_AB R32, R125, R123 ;  /* 0x0000007b7d20723e */ /* 0x000fe400000000ff */
[----:B------:R-:W-:Y:S01]  /*90c0*/  F2FP.F16.F32.PACK_AB R33, R129, R126 ;  /* 0x0000007e8121723e */ /* 0x000fe200000000ff */
[----:B------:R-:W3:Y:S01]  /*90d0*/  MUFU.EX2 R26, R26 ;  /* 0x0000001a001a7308 */ /* 0x000ee20000000800 */
[----:B-1----:R-:W-:Y:S01]  /*90e0*/  @!P4 FMUL R53, R53, R53 ;  /* 0x000000353535c220 */ /* 0x002fe20000400000 */
[----:B------:R-:W-:Y:S01]  /*90f0*/  FSETP.GEU.AND P5, PT, R56, -126, PT ;  /* 0xc2fc00003800780b */ /* 0x000fe20003fae000 */
[----:B------:R-:W-:Y:S01]  /*9100*/  FADD R126, R121, R126 ;  /* 0x0000007e797e7221 */ /* 0x000fe20000000000 */
[----:B------:R-:W-:-:S03]  /*9110*/  FADD R120, R120, R123 ;  /* 0x0000007b78787221 */ /* 0x000fc60000000000 */
[----:B------:R-:W-:Y:S01]  /*9120*/  FADD R129, R126, R129 ;  /* 0x000000817e817221 */ /* 0x000fe20000000000 */
[----:B--2---:R-:W-:Y:S01]  /*9130*/  @!P6 FMUL R27, R27, R27 ;  /* 0x0000001b1b1be220 */ /* 0x004fe20000400000 */
[----:B------:R-:W-:Y:S01]  /*9140*/  FSETP.GEU.AND P6, PT, R57, -126, PT ;  /* 0xc2fc00003900780b */ /* 0x000fe20003fce000 */
[----:B------:R-:W-:-:S03]  /*9150*/  FADD R120, R120, R125 ;  /* 0x0000007d78787221 */ /* 0x000fc60000000000 */
[----:B------:R-:W-:Y:S01]  /*9160*/  F2FP.F16.F32.PACK_AB R38, R27, R24 ;  /* 0x000000181b26723e */ /* 0x000fe200000000ff */
[----:B------:R-:W-:Y:S01]  /*9170*/  FADD R131, R120, R131 ;  /* 0x0000008378837221 */ /* 0x000fe20000000000 */
[----:B------:R-:W-:Y:S01]  /*9180*/  @!P5 FMUL R56, R56, 0.5 ;  /* 0x3f0000003838d820 */ /* 0x000fe20000400000 */
[----:B---3--:R-:W-:Y:S01]  /*9190*/  @!P3 FMUL R26, R26, R26 ;  /* 0x0000001a1a1ab220 */ /* 0x008fe20000400000 */
[----:B------:R-:W-:Y:S01]  /*91a0*/  FSETP.GEU.AND P3, PT, R58, -126, PT ;  /* 0xc2fc00003a00780b */ /* 0x000fe20003f6e000 */
[----:B------:R-:W-:-:S04]  /*91b0*/  FADD R131, R131, R124 ;  /* 0x0000007c83837221 */ /* 0x000fc80000000000 */
[----:B------:R-:W-:Y:S01]  /*91c0*/  @!P6 FMUL R57, R57, 0.5 ;  /* 0x3f0000003939e820 */ /* 0x000fe20000400000 */
[----:B------:R-:W-:Y:S01]  /*91d0*/  F2FP.F16.F32.PACK_AB R39, R53, R26 ;  /* 0x0000001a3527723e */ /* 0x000fe200000000ff */
[----:B------:R-:W-:-:S04]  /*91e0*/  FADD R128, R131, R128 ;  /* 0x0000008083807221 */ /* 0x000fc80000000000 */
[----:B------:R-:W-:Y:S02]  /*91f0*/  FADD R133, R128, R133 ;  /* 0x0000008580857221 */ /* 0x000fe40000000000 */
[----:B------:R-:W-:Y:S02]  /*9200*/  @!P3 FMUL R58, R58, 0.5 ;  /* 0x3f0000003a3ab820 */ /* 0x000fe40000400000 */
[----:B------:R-:W-:Y:S01]  /*9210*/  FADD R24, R133, R24 ;  /* 0x0000001885187221 */ /* 0x000fe20000000000 */
[----:B------:R-:W-:-:S03]  /*9220*/  IMAD.MOV.U32 R133, RZ, RZ, -0x7fffffe0 ;  /* 0x80000020ff857424 */ /* 0x000fc600078e00ff */
[----:B------:R-:W-:Y:S01]  /*9230*/  FADD R27, R24, R27 ;  /* 0x0000001b181b7221 */ /* 0x000fe20000000000 */
[----:B------:R-:W-:Y:S02]  /*9240*/  WARPGROUP.DEPBAR.LE gsb0, 0x0 ;  /* 0x00008000000079c5 */ /* 0x000fe40000010000 */
[----:B------:R-:W-:Y:S01]  /*9250*/  WARPGROUP.ARRIVE ;  /* 0x00000000000079c5 */ /* 0x000fe20000000000 */
[-C--:B------:R-:W-:Y:S01]  /*9260*/  FFMA R31, R59, R22.reuse, -R23 ;  /* 0x000000163b1f7223 */ /* 0x080fe20000000817 */
[----:B------:R1:W2:Y:S01]  /*9270*/  MUFU.EX2 R28, R56 ;  /* 0x00000038001c7308 */ /* 0x0002a20000000800 */
[----:B------:R-:W-:-:S03]  /*9280*/  FFMA R59, R72, R22, -R107 ;  /* 0x00000016483b7223 */ /* 0x000fc6000000086b */
[----:B------:R-:W-:Y:S01]  /*9290*/  HGMMA.64x32x16.F32 R88, R32, gdesc[UR4].tnspB, R88, gsb0 ;  /* 0x4060000420587df0 */ /* 0x000fe20008000858 */
[----:B------:R-:W-:-:S03]  /*92a0*/  FSETP.GEU.AND P4, PT, R31, -126, PT ;  /* 0xc2fc00001f00780b */ /* 0x000fc60003f8e000 */
[----:B------:R3:W4:Y:S01]  /*92b0*/  MUFU.EX2 R29, R57 ;  /* 0x00000039001d7308 */ /* 0x0007220000000800 */
[----:B-1----:R-:W-:-:S07]  /*92c0*/  FFMA R56, R63, R22, -R23 ;  /* 0x000000163f387223 */ /* 0x002fce0000000817 */
[----:B------:R1:W5:Y:S01]  /*92d0*/  MUFU.EX2 R30, R58 ;  /* 0x0000003a001e7308 */ /* 0x0003620000000800 */
[----:B--2---:R-:W-:Y:S01]  /*92e0*/  @!P5 FMUL R28, R28, R28 ;  /* 0x0000001c1c1cd220 */ /* 0x004fe20000400000 */
[----:B------:R-:W-:Y:S01]  /*92f0*/  @!P4 FMUL R31, R31, 0.5 ;  /* 0x3f0000001f1fc820 */ /* 0x000fe20000400000 */
[----:B------:R-:W-:Y:S01]  /*9300*/  FSETP.GEU.AND P5, PT, R54, -126, PT ;  /* 0xc2fc00003600780b */ /* 0x000fe20003fae000 */
[----:B---3--:R-:W-:-:S04]  /*9310*/  FFMA R57, R64, R22, -R107 ;  /* 0x0000001640397223 */ /* 0x008fc8000000086b */
[----:B------:R-:W2:Y:S01]  /*9320*/  MUFU.EX2 R31, R31 ;  /* 0x0000001f001f7308 */ /* 0x000ea20000000800 */
[----:B----4-:R-:W-:Y:S01]  /*9330*/  @!P6 FMUL R29, R29, R29 ;  /* 0x0000001d1d1de220 */ /* 0x010fe20000400000 */
[----:B------:R-:W-:Y:S01]  /*9340*/  FSETP.GEU.AND P6, PT, R55, -126, PT ;  /* 0xc2fc00003700780b */ /* 0x000fe20003fce000 */
[----:B-1----:R-:W-:-:S03]  /*9350*/  FFMA R58, R66, R22, -R23 ;  /* 0x00000016423a7223 */ /* 0x002fc60000000817 */
[----:B------:R-:W-:Y:S01]  /*9360*/  F2FP.F16.F32.PACK_AB R40, R29, R28 ;  /* 0x0000001c1d28723e */ /* 0x000fe200000000ff */
[----:B------:R-:W-:Y:S01]  /*9370*/  FADD R28, R27, R28 ;  /* 0x0000001c1b1c7221 */ /* 0x000fe20000000000 */
[----:B------:R-:W-:Y:S01]  /*9380*/  @!P5 FMUL R54, R54, 0.5 ;  /* 0x3f0000003636d820 */ /* 0x000fe20000400000 */
[----:B-----5:R-:W-:Y:S01]  /*9390*/  @!P3 FMUL R30, R30, R30 ;  /* 0x0000001e1e1eb220 */ /* 0x020fe20000400000 */
[----:B------:R-:W-:Y:S01]  /*93a0*/  FSETP.GEU.AND P3, PT, R62, -126, PT ;  /* 0xc2fc00003e00780b */ /* 0x000fe20003f6e000 */
[----:B------:R-:W-:-:S03]  /*93b0*/  FADD R29, R28, R29 ;  /* 0x0000001d1c1d7221 */ /* 0x000fc60000000000 */
[----:B------:R-:W1:Y:S01]  /*93c0*/  MUFU.EX2 R54, R54 ;  /* 0x0000003600367308 */ /* 0x000e620000000800 */
[----:B------:R-:W-:Y:S01]  /*93d0*/  @!P6 FMUL R55, R55, 0.5 ;  /* 0x3f0000003737e820 */ /* 0x000fe20000400000 */
[----:B--2---:R-:W-:Y:S01]  /*93e0*/  @!P4 FMUL R31, R31, R31 ;  /* 0x0000001f1f1fc220 */ /* 0x004fe20000400000 */
[----:B------:R-:W-:-:S05]  /*93f0*/  FSETP.GEU.AND P4, PT, R56, -126, PT ;  /* 0xc2fc00003800780b */ /* 0x000fca0003f8e000 */
[----:B------:R-:W2:Y:S01]  /*9400*/  MUFU.EX2 R55, R55 ;  /* 0x0000003700377308 */ /* 0x000ea20000000800 */
[----:B------:R-:W-:Y:S01]  /*9410*/  @!P3 FMUL R62, R62, 0.5 ;  /* 0x3f0000003e3eb820 */ /* 0x000fe20000400000 */
[----:B------:R-:W-:Y:S01]  /*9420*/  F2FP.F16.F32.PACK_AB R41, R31, R30 ;  /* 0x0000001e1f29723e */ /* 0x000fe200000000ff */
[----:B------:R-:W-:Y:S02]  /*9430*/  WARPGROUP.DEPBAR.LE gsb0, 0x0 ;  /* 0x00008000000079c5 */ /* 0x000fe40000010000 */
[----:B------:R-:W-:Y:S01]  /*9440*/  VIADD R32, R132, 0xc0 ;  /* 0x000000c084207836 */ /* 0x000fe20000000000 */
[----:B------:R-:W-:Y:S01]  /*9450*/  WARPGROUP.ARRIVE ;  /* 0x00000000000079c5 */ /* 0x000fe20000000000 */
[----:B------:R-:W-:Y:S02]  /*9460*/  IMAD.MOV.U32 R33, RZ, RZ, -0x7fffffe0 ;  /* 0x80000020ff217424 */ /* 0x000fe400078e00ff */
[----:B------:R-:W-:Y:S01]  /*9470*/  @!P4 FMUL R56, R56, 0.5 ;  /* 0x3f0000003838c820 */ /* 0x000fe20000400000 */
[----:B------:R3:W4:Y:S01]  /*9480*/  MUFU.EX2 R35, R62 ;  /* 0x0000003e00237308 */ /* 0x0007220000000800 */
[----:B------:R-:W-:Y:S01]  /*9490*/  R2UR UR6, R32 ;  /* 0x00000000200672ca */ /* 0x000fe200000e0000 */
[----:B------:R-:W-:Y:S01]  /*94a0*/  FFMA R34, R65, R22, -R107 ;  /* 0x0000001641227223 */ /* 0x000fe2000000086b */
[----:B------:R-:W-:Y:S01]  /*94b0*/  R2UR UR7, R33 ;  /* 0x00000000210772ca */ /* 0x000fe200000e0000 */
[----:B-1----:R-:W-:Y:S01]  /*94c0*/  @!P5 FMUL R54, R54, R54 ;  /* 0x000000363636d220 */ /* 0x002fe20000400000 */
[----:B--2---:R-:W-:Y:S01]  /*94d0*/  @!P6 FMUL R55, R55, R55 ;  /* 0x000000373737e220 */ /* 0x004fe20000400000 */
[----:B------:R-:W-:Y:S01]  /*94e0*/  FSETP.GEU.AND P5, PT, R57, -126, PT ;  /* 0xc2fc00003900780b */ /* 0x000fe20003fae000 */
[----:B------:R-:W-:Y:S01]  /*94f0*/  IMAD.MOV.U32 R33, RZ, RZ, -0x7fffffe0 ;  /* 0x80000020ff217424 */ /* 0x000fe200078e00ff */
[----:B------:R-:W1:Y:S01]  /*9500*/  MUFU.EX2 R56, R56 ;  /* 0x0000003800387308 */ /* 0x000e620000000800 */
[----:B------:R-:W-:Y:S01]  /*9510*/  FSETP.GEU.AND P6, PT, R34, -126, PT ;  /* 0xc2fc00002200780b */ /* 0x000fe20003fce000 */
[----:B---3--:R-:W-:Y:S01]  /*9520*/  FADD R62, R129, R48 ;  /* 0x00000030813e7221 */ /* 0x008fe20000000000 */
[----:B------:R-:W-:-:S02]  /*9530*/  IADD3 R32, R132, 0x100, RZ ;  /* 0x0000010084207810 */ /* 0x000fc40007ffe0ff */
[----:B------:R-:W-:Y:S01]  /*9540*/  F2FP.F16.F32.PACK_AB R42, R55, R54 ;  /* 0x00000036372a723e */ /* 0x000fe200000000ff */
[----:B------:R-:W-:Y:S01]  /*9550*/  FADD R127, R62, R127 ;  /* 0x0000007f3e7f7221 */ /* 0x000fe20000000000 */
[----:B------:R-:W-:Y:S01]  /*9560*/  FADD R54, R29, R54 ;  /* 0x000000361d367221 */ /* 0x000fe20000000000 */
[----:B------:R-:W-:Y:S01]  /*9570*/  HGMMA.64x32x16.F32 R88, R36, gdesc[UR4].tnspB, R88, gsb0 ;  /* 0x4060000424587df0 */ /* 0x000fe20008000858 */
[----:B----4-:R-:W-:Y:S01]  /*9580*/  @!P3 FMUL R35, R35, R35 ;  /* 0x000000232323b220 */ /* 0x010fe20000400000 */
[----:B------:R-:W-:Y:S01]  /*9590*/  FSETP.GEU.AND P3, PT, R58, -126, PT ;  /* 0xc2fc00003a00780b */ /* 0x000fe20003f6e000 */
[----:B------:R-:W-:Y:S01]  /*95a0*/  @!P5 FMUL R57, R57, 0.5 ;  /* 0x3f0000003939d820 */ /* 0x000fe20000400000 */
[----:B------:R-:W-:Y:S01]  /*95b0*/  R2UR UR6, R32 ;  /* 0x00000000200672ca */ /* 0x000fe200000e0000 */
[----:B------:R-:W-:Y:S02]  /*95c0*/  VIADD R32, R132, 0x140 ;  /* 0x0000014084207836 */ /* 0x000fe40000000000 */
[----:B------:R-:W-:Y:S01]  /*95d0*/  @!P6 FMUL R34, R34, 0.5 ;  /* 0x3f0000002222e820 */ /* 0x000fe20000400000 */
[----:B------:R-:W-:Y:S01]  /*95e0*/  R2UR UR7, R33 ;  /* 0x00000000210772ca */ /* 0x000fe200000e0000 */
[----:B------:R-:W-:-:S02]  /*95f0*/  IMAD.MOV.U32 R33, RZ, RZ, -0x7fffffe0 ;  /* 0x80000020ff217424 */ /* 0x000fc400078e00ff */
[----:B-1----:R-:W-:Y:S01]  /*9600*/  @!P4 FMUL R56, R56, R56 ;  /* 0x000000383838c220 */ /* 0x002fe20000400000 */
[----:B------:R-:W-:Y:S01]  /*9610*/  FSETP.GEU.AND P4, PT, R67, -126, PT ;  /* 0xc2fc00004300780b */ /* 0x000fe20003f8e000 */
[----:B------:R-:W1:Y:S01]  /*9620*/  MUFU.EX2 R57, R57 ;  /* 0x0000003900397308 */ /* 0x000e620000000800 */
[----:B------:R-:W-:Y:S01]  /*9630*/  FADD R52, R127, R52 ;  /* 0x000000347f347221 */ /* 0x000fe20000000000 */
[----:B------:R-:W-:Y:S01]  /*9640*/  FADD R54, R54, R55 ;  /* 0x0000003736367221 */ /* 0x000fe20000000000 */
[----:B------:R-:W-:Y:S01]  /*9650*/  F2FP.F16.F32.PACK_AB R43, R56, R35 ;  /* 0x00000023382b723e */ /* 0x000fe200000000ff */
[----:B------:R-:W-:Y:S01]  /*9660*/  @!P3 FMUL R58, R58, 0.5 ;  /* 0x3f0000003a3ab820 */ /* 0x000fe20000400000 */
[----:B------:R-:W-:-:S03]  /*9670*/  FADD R25, R52, R25 ;  /* 0x0000001934197221 */ /* 0x000fc60000000000 */
[----:B------:R-:W2:Y:S01]  /*9680*/  MUFU.EX2 R34, R34 ;  /* 0x0000002200227308 */ /* 0x000ea20000000800 */
[----:B------:R-:W-:Y:S01]  /*9690*/  FADD R26, R25, R26 ;  /* 0x0000001a191a7221 */ /* 0x000fe20000000000 */
[----:B------:R-:W-:Y:S02]  /*96a0*/  SEL R25, R7, RZ, P2 ;  /* 0x000000ff07197207 */ /* 0x000fe40001000000 */
[----:B------:R-:W-:Y:S01]  /*96b0*/  @!P4 FMUL R67, R67, 0.5 ;  /* 0x3f0000004343c820 */ /* 0x000fe20000400000 */
[----:B------:R-:W-:Y:S01]  /*96c0*/  FADD R53, R26, R53 ;  /* 0x000000351a357221 */ /* 0x000fe20000000000 */
[----:B------:R-:W-:Y:S02]  /*96d0*/  LEA R7, R25, R14, 0x3 ;  /* 0x0000000e19077211 */ /* 0x000fe400078e18ff */
[----:B------:R-:W3:Y:S01]  /*96e0*/  MUFU.EX2 R58, R58 ;  /* 0x0000003a003a7308 */ /* 0x000ee20000000800 */
[----:B-1----:R-:W-:Y:S01]  /*96f0*/  @!P5 FMUL R57, R57, R57 ;  /* 0x000000393939d220 */ /* 0x002fe20000400000 */
[----:B------:R-:W-:Y:S01]  /*9700*/  FSETP.GEU.AND P5, PT, R68, -126, PT ;  /* 0xc2fc00004400780b */ /* 0x000fe20003fae000 */
[----:B------:R-:W-:Y:S01]  /*9710*/  FADD R30, R53, R30 ;  /* 0x0000001e351e7221 */ /* 0x000fe20000000000 */
[----:B------:R-:W-:-:S03]  /*9720*/  PRMT R7, RZ, 0x654, R7 ;  /* 0x00000654ff077816 */ /* 0x000fc60000000007 */
[----:B------:R-:W-:Y:S01]  /*9730*/  FADD R30, R30, R31 ;  /* 0x0000001f1e1e7221 */ /* 0x000fe20000000000 */
[----:B--2---:R-:W-:Y:S01]  /*9740*/  @!P6 FMUL R34, R34, R34 ;  /* 0x000000222222e220 */ /* 0x004fe20000400000 */
[----:B------:R-:W-:Y:S02]  /*9750*/  FSETP.GEU.AND P6, PT, R69, -126, PT ;  /* 0xc2fc00004500780b */ /* 0x000fe40003fce000 */
[----:B------:R-:W-:Y:S02]  /*9760*/  FADD R35, R30, R35 ;  /* 0x000000231e237221 */ /* 0x000fe40000000000 */
[----:B------:R-:W-:Y:S02]  /*9770*/  F2FP.F16.F32.PACK_AB R44, R34, R57 ;  /* 0x00000039222c723e */ /* 0x000fe400000000ff */
[----:B------:R-:W-:Y:S01]  /*9780*/  @!P5 FMUL R68, R68, 0.5 ;  /* 0x3f0000004444d820 */ /* 0x000fe20000400000 */
[----:B------:R-:W-:Y:S01]  /*9790*/  FADD R57, R54, R57 ;  /* 0x0000003936397221 */ /* 0x000fe20000000000 */
[----:B---3--:R-:W-:Y:S01]  /*97a0*/  @!P3 FMUL R58, R58, R58 ;  /* 0x0000003a3a3ab220 */ /* 0x008fe20000400000 */
[----:B------:R-:W-:-:S02]  /*97b0*/  FADD R35, R35, R56 ;  /* 0x0000003823237221 */ /* 0x000fc40000000000 */
[----:B------:R-:W-:Y:S01]  /*97c0*/  FADD R57, R57, R34 ;  /* 0x0000002239397221 */ /* 0x000fe20000000000 */
[----:B------:R-:W-:Y:S02]  /*97d0*/  WARPGROUP.DEPBAR.LE gsb0, 0x0 ;  /* 0x00008000000079c5 */ /* 0x000fe40000010000 */
[----:B------:R-:W1:Y:S01]  /*97e0*/  MUFU.EX2 R37, R67 ;  /* 0x0000004300257308 */ /* 0x000e620000000800 */
[----:B------:R-:W-:Y:S01]  /*97f0*/  WARPGROUP.ARRIVE ;  /* 0x00000000000079c5 */ /* 0x000fe20000000000 */
[----:B------:R-:W-:Y:S01]  /*9800*/  FFMA R38, R70, R22, -R23 ;  /* 0x0000001646267223 */ /* 0x000fe20000000817 */
[----:B------:R-:W-:-:S04]  /*9810*/  @!P6 FMUL R69, R69, 0.5 ;  /* 0x3f0000004545e820 */ /* 0x000fc80000400000 */
[----:B------:R-:W-:Y:S01]  /*9820*/  HGMMA.64x32x16.F32 R88, R40, gdesc[UR4].tnspB, R88, gsb0 ;  /* 0x4060000428587df0 */ /* 0x000fe20008000858 */
[----:B------:R-:W-:Y:S01]  /*9830*/  FSETP.GEU.AND P3, PT, R38, -126, PT ;  /* 0xc2fc00002600780b */ /* 0x000fe20003f6e000 */
[----:B------:R-:W2:Y:S01]  /*9840*/  MUFU.EX2 R36, R68 ;  /* 0x0000004400247308 */ /* 0x000ea20000000800 */
[----:B------:R-:W-:Y:S02]  /*9850*/  R2UR UR6, R32 ;  /* 0x00000000200672ca */ /* 0x000fe400000e0000 */
[----:B------:R-:W-:Y:S01]  /*9860*/  R2UR UR7, R33 ;  /* 0x00000000210772ca */ /* 0x000fe200000e0000 */
[----:B------:R-:W-:Y:S01]  /*9870*/  IMAD.MOV.U32 R33, RZ, RZ, -0x7fffffe0 ;  /* 0x80000020ff217424 */ /* 0x000fe200078e00ff */
[C---:B------:R-:W-:Y:S01]  /*9880*/  IADD3 R32, R132.reuse, 0x180, RZ ;  /* 0x0000018084207810 */ /* 0x040fe20007ffe0ff */
[----:B------:R-:W-:Y:S02]  /*9890*/  VIADD R132, R132, 0x1c0 ;  /* 0x000001c084847836 */ /* 0x000fe40000000000 */
[----:B-1----:R-:W-:Y:S01]  /*98a0*/  @!P4 FMUL R37, R37, R37 ;  /* 0x000000252525c220 */ /* 0x002fe20000400000 */
[----:B------:R-:W-:Y:S01]  /*98b0*/  FSETP.GEU.AND P4, PT, R61, -126, PT ;  /* 0xc2fc00003d00780b */ /* 0x000fe20003f8e000 */
[----:B------:R-:W1:Y:S02]  /*98c0*/  MUFU.EX2 R39, R69 ;  /* 0x0000004500277308 */ /* 0x000e640000000800 */
[----:B------:R-:W-:Y:S01]  /*98d0*/  @!P3 FMUL R38, R38, 0.5 ;  /* 0x3f0000002626b820 */ /* 0x000fe20000400000 */
[----:B------:R-:W-:Y:S01]  /*98e0*/  F2FP.F16.F32.PACK_AB R45, R37, R58 ;  /* 0x0000003a252d723e */ /* 0x000fe200000000ff */
[----:B------:R-:W-:Y:S01]  /*98f0*/  FADD R58, R35, R58 ;  /* 0x0000003a233a7221 */ /* 0x000fe20000000000 */
[----:B--2---:R-:W-:-:S03]  /*9900*/  @!P5 FMUL R36, R36, R36 ;  /* 0x000000242424d220 */ /* 0x004fc60000400000 */
[----:B------:R-:W2:Y:S01]  /*9910*/  MUFU.EX2 R38, R38 ;  /* 0x0000002600267308 */ /* 0x000ea20000000800 */
[----:B------:R-:W-:Y:S01]  /*9920*/  FSETP.GEU.AND P5, PT, R59, -126, PT ;  /* 0xc2fc00003b00780b */ /* 0x000fe20003fae000 */
[----:B------:R-:W-:Y:S02]  /*9930*/  FADD R37, R58, R37 ;  /* 0x000000253a257221 */ /* 0x000fe40000000000 */
[----:B------:R-:W-:Y:S01]  /*9940*/  @!P4 FMUL R61, R61, 0.5 ;  /* 0x3f0000003d3dc820 */ /* 0x000fe20000400000 */
[----:B-1----:R-:W-:-:S05]  /*9950*/  @!P6 FMUL R39, R39, R39 ;  /* 0x000000272727e220 */ /* 0x002fca0000400000 */
[----:B------:R-:W1:Y:S01]  /*9960*/  MUFU.EX2 R61, R61 ;  /* 0x0000003d003d7308 */ /* 0x000e620000000800 */
[----:B------:R-:W-:Y:S02]  /*9970*/  FSETP.GEU.AND P6, PT, R73, -126, PT ;  /* 0xc2fc00004900780b */ /* 0x000fe40003fce000 */
[----:B------:R-:W-:Y:S01]  /*9980*/  F2FP.F16.F32.PACK_AB R46, R39, R36 ;  /* 0x00000024272e723e */ /* 0x000fe200000000ff */
[----:B------:R-:W-:Y:S01]  /*9990*/  @!P5 FMUL R59, R59, 0.5 ;  /* 0x3f0000003b3bd820 */ /* 0x000fe20000400000 */
[----:B------:R-:W-:Y:S01]  /*99a0*/  FADD R36, R57, R36 ;  /* 0x0000002439247221 */ /* 0x000fe20000000000 */
[----:B--2---:R-:W-:Y:S01]  /*99b0*/  @!P3 FMUL R38, R38, R38 ;  /* 0x000000262626b220 */ /* 0x004fe20000400000 */
[----:B------:R-:W-:Y:S02]  /*99c0*/  FSETP.GEU.AND P3, PT, R74, -126, PT ;  /* 0xc2fc00004a00780b */ /* 0x000fe40003f6e000 */
[----:B------:R-:W-:Y:S01]  /*99d0*/  FADD R36, R36, R39 ;  /* 0x0000002724247221 */ /* 0x000fe20000000000 */
[----:B------:R-:W2:Y:S04]  /*99e0*/  MUFU.EX2 R59, R59 ;  /* 0x0000003b003b7308 */ /* 0x000ea80000000800 */
[----:B------:R-:W-:Y:S01]  /*99f0*/  @!P6 FMUL R73, R73, 0.5 ;  /* 0x3f0000004949e820 */ /* 0x000fe20000400000 */
[----:B-1----:R-:W-:Y:S01]  /*9a00*/  @!P4 FMUL R61, R61, R61 ;  /* 0x0000003d3d3dc220 */ /* 0x002fe20000400000 */
[----:B------:R-:W-:-:S04]  /*9a10*/  WARPGROUP.DEPBAR.LE gsb0, 0x0 ;  /* 0x00008000000079c5 */ /* 0x000fc80000010000 */
[----:B------:R-:W-:Y:S01]  /*9a20*/  F2FP.F16.F32.PACK_AB R47, R61, R38 ;  /* 0x000000263d2f723e */ /* 0x000fe200000000ff */
[-C--:B------:R-:W-:Y:S01]  /*9a30*/  FFMA R42, R75, R22.reuse, -R23 ;  /* 0x000000164b2a7223 */ /* 0x080fe20000000817 */
[----:B------:R-:W1:Y:S01]  /*9a40*/  MUFU.EX2 R40, R73 ;  /* 0x0000004900287308 */ /* 0x000e620000000800 */
[----:B------:R-:W-:Y:S01]  /*9a50*/  @!P3 FMUL R74, R74, 0.5 ;  /* 0x3f0000004a4ab820 */ /* 0x000fe20000400000 */
[----:B------:R-:W-:Y:S01]  /*9a60*/  WARPGROUP.ARRIVE ;  /* 0x00000000000079c5 */ /* 0x000fe20000000000 */
[----:B------:R-:W-:Y:S01]  /*9a70*/  FFMA R43, R80, R22, -R107 ;  /* 0x00000016502b7223 */ /* 0x000fe2000000086b */
[----:B------:R-:W-:Y:S01]  /*9a80*/  FSETP.GEU.AND P4, PT, R42, -126, PT ;  /* 0xc2fc00002a00780b */ /* 0x000fe20003f8e000 */
[----:B--2---:R-:W-:Y:S01]  /*9a90*/  @!P5 FMUL R59, R59, R59 ;  /* 0x0000003b3b3bd220 */ /* 0x004fe20000400000 */
[----:B------:R-:W-:Y:S01]  /*9aa0*/  FSETP.GEU.AND P5, PT, R76, -126, PT ;  /* 0xc2fc00004c00780b */ /* 0x000fe20003fae000 */
[----:B------:R-:W-:Y:S01]  /*9ab0*/  FADD R38, R37, R38 ;  /* 0x0000002625267221 */ /* 0x000fe20000000000 */
[----:B------:R-:W-:Y:S01]  /*9ac0*/  HGMMA.64x32x16.F32 R88, R44, gdesc[UR4].tnspB, R88, gsb0 ;  /* 0x406000042c587df0 */ /* 0x000fe20008000858 */
[----:B------:R-:W2:Y:S01]  /*9ad0*/  MUFU.EX2 R41, R74 ;  /* 0x0000004a00297308 */ /* 0x000ea20000000800 */
[----:B------:R-:W-:Y:S01]  /*9ae0*/  R2UR UR6, R32 ;  /* 0x00000000200672ca */ /* 0x000fe200000e0000 */
[----:B------:R-:W-:Y:S01]  /*9af0*/  FADD R38, R38, R61 ;  /* 0x0000003d26267221 */ /* 0x000fe20000000000 */
[----:B------:R-:W-:-:S05]  /*9b00*/  R2UR UR7, R33 ;  /* 0x00000000210772ca */ /* 0x000fca00000e0000 */
[----:B------:R-:W-:Y:S01]  /*9b10*/  @!P4 FMUL R42, R42, 0.5 ;  /* 0x3f0000002a2ac820 */ /* 0x000fe20000400000 */
[----:B-1----:R-:W-:Y:S01]  /*9b20*/  @!P6 FMUL R40, R40, R40 ;  /* 0x000000282828e220 */ /* 0x002fe20000400000 */
[----:B------:R-:W-:Y:S01]  /*9b30*/  FSETP.GEU.AND P6, PT, R60, -126, PT ;  /* 0xc2fc00003c00780b */ /* 0x000fe20003fce000 */
[----:B------:R-:W-:-:S03]  /*9b40*/  @!P5 FMUL R76, R76, 0.5 ;  /* 0x3f0000004c4cd820 */ /* 0x000fc60000400000 */
[----:B------:R-:W1:Y:S01]  /*9b50*/  MUFU.EX2 R42, R42 ;  /* 0x0000002a002a7308 */ /* 0x000e620000000800 */
[----:B------:R-:W-:Y:S01]  /*9b60*/  F2FP.F16.F32.PACK_AB R48, R40, R59 ;  /* 0x0000003b2830723e */ /* 0x000fe200000000ff */
[----:B------:R-:W-:Y:S01]  /*9b70*/  FADD R59, R36, R59 ;  /* 0x0000003b243b7221 */ /* 0x000fe20000000000 */
[----:B--2---:R-:W-:Y:S01]  /*9b80*/  @!P3 FMUL R41, R41, R41 ;  /* 0x000000292929b220 */ /* 0x004fe20000400000 */
[----:B------:R-:W-:Y:S02]  /*9b90*/  FSETP.GEU.AND P3, PT, R78, -126, PT ;  /* 0xc2fc00004e00780b */ /* 0x000fe40003f6e000 */
[----:B------:R-:W-:Y:S02]  /*9ba0*/  FADD R40, R59, R40 ;  /* 0x000000283b287221 */ /* 0x000fe40000000000 */
[----:B------:R-:W2:Y:S01]  /*9bb0*/  MUFU.EX2 R13, R76 ;  /* 0x0000004c000d7308 */ /* 0x000ea20000000800 */
[----:B------:R-:W-:-:S07]  /*9bc0*/  @!P6 FMUL R60, R60, 0.5 ;  /* 0x3f0000003c3ce820 */ /* 0x000fce0000400000 */
[----:B------:R-:W3:Y:S01]  /*9bd0*/  MUFU.EX2 R60, R60 ;  /* 0x0000003c003c7308 */ /* 0x000ee20000000800 */
[----:B-1----:R-:W-:Y:S01]  /*9be0*/  @!P4 FMUL R42, R42, R42 ;  /* 0x0000002a2a2ac220 */ /* 0x002fe20000400000 */
[----:B------:R-:W-:Y:S01]  /*9bf0*/  FSETP.GEU.AND P4, PT, R79, -126, PT ;  /* 0xc2fc00004f00780b */ /* 0x000fe20003f8e000 */
[----:B------:R-:W-:-:S03]  /*9c00*/  @!P3 FMUL R78, R78, 0.5 ;  /* 0x3f0000004e4eb820 */ /* 0x000fc60000400000 */
[----:B------:R-:W-:Y:S01]  /*9c10*/  F2FP.F16.F32.PACK_AB R49, R42, R41 ;  /* 0x000000292a31723e */ /* 0x000fe200000000ff */
[----:B------:R-:W-:Y:S01]  /*9c20*/  FADD R41, R38, R41 ;  /* 0x0000002926297221 */ /* 0x000fe20000000000 */
[----:B------:R-:W1:Y:S01]  /*9c30*/  MUFU.EX2 R15, R78 ;  /* 0x0000004e000f7308 */ /* 0x000e620000000800 */
[----:B--2---:R-:W-:Y:S01]  /*9c40*/  @!P5 FMUL R13, R13, R13 ;  /* 0x0000000d0d0dd220 */ /* 0x004fe20000400000 */
[----:B------:R-:W-:Y:S01]  /*9c50*/  FSETP.GEU.AND P5, PT, R43, -126, PT ;  /* 0xc2fc00002b00780b */ /* 0x000fe20003fae000 */
[----:B------:R-:W-:-:S04]  /*9c60*/  FADD R42, R41, R42 ;  /* 0x0000002a292a7221 */ /* 0x000fc80000000000 */
[----:B------:R-:W-:Y:S01]  /*9c70*/  @!P4 FMUL R79, R79, 0.5 ;  /* 0x3f0000004f4fc820 */ /* 0x000fe20000400000 */
[----:B---3--:R-:W-:Y:S01]  /*9c80*/  @!P6 FMUL R60, R60, R60 ;  /* 0x0000003c3c3ce220 */ /* 0x008fe20000400000 */
[----:B------:R-:W-:Y:S02]  /*9c90*/  WARPGROUP.DEPBAR.LE gsb0, 0x0 ;  /* 0x00008000000079c5 */ /* 0x000fe40000010000 */
[----:B------:R-:W2:Y:S01]  /*9ca0*/  MUFU.EX2 R44, R79 ;  /* 0x0000004f002c7308 */ /* 0x000ea20000000800 */
[----:B------:R-:W-:-:S03]  /*9cb0*/  FFMA R46, R81, R22, -R107 ;  /* 0x00000016512e7223 */ /* 0x000fc6000000086b */
[----:B------:R-:W-:Y:S01]  /*9cc0*/  @!P5 FMUL R43, R43, 0.5 ;  /* 0x3f0000002b2bd820 */ /* 0x000fe20000400000 */
[----:B------:R-:W-:Y:S01]  /*9cd0*/  F2FP.F16.F32.PACK_AB R50, R60, R13 ;  /* 0x0000000d3c32723e */ /* 0x000fe200000000ff */
[----:B-1----:R-:W-:Y:S01]  /*9ce0*/  @!P3 FMUL R15, R15, R15 ;  /* 0x0000000f0f0fb220 */ /* 0x002fe20000400000 */
[----:B------:R-:W-:Y:S01]  /*9cf0*/  FSETP.GEU.AND P3, PT, R82, -126, PT ;  /* 0xc2fc00005200780b */ /* 0x000fe20003f6e000 */
[-C--:B------:R-:W-:Y:S01]  /*9d00*/  FFMA R45, R84, R22.reuse, -R107 ;  /* 0x00000016542d7223 */ /* 0x080fe2000000086b */
[----:B------:R-:W-:Y:S01]  /*9d10*/  FSETP.GEU.AND P6, PT, R46, -126, PT ;  /* 0xc2fc00002e00780b */ /* 0x000fe20003fce000 */
[----:B------:R-:W1:Y:S01]  /*9d20*/  MUFU.EX2 R43, R43 ;  /* 0x0000002b002b7308 */ /* 0x000e620000000800 */
[----:B------:R-:W-:Y:S01]  /*9d30*/  FFMA R22, R87, R22, -R23 ;  /* 0x0000001657167223 */ /* 0x000fe20000000817 */
[----:B------:R-:W-:-:S04]  /*9d40*/  FADD R13, R40, R13 ;  /* 0x0000000d280d7221 */ /* 0x000fc80000000000 */
[----:B------:R-:W-:Y:S01]  /*9d50*/  FADD R60, R13, R60 ;  /* 0x0000003c0d3c7221 */ /* 0x000fe20000000000 */
[----:B--2---:R-:W-:Y:S01]  /*9d60*/  @!P4 FMUL R44, R44, R44 ;  /* 0x0000002c2c2cc220 */ /* 0x004fe20000400000 */
[----:B------:R-:W-:Y:S02]  /*9d70*/  FSETP.GEU.AND P4, PT, R83, -126, PT ;  /* 0xc2fc00005300780b */ /* 0x000fe40003f8e000 */
[----:B------:R-:W-:Y:S02]  /*9d80*/  @!P3 FMUL R82, R82, 0.5 ;  /* 0x3f0000005252b820 */ /* 0x000fe40000400000 */
[----:B------:R-:W-:Y:S01]  /*9d90*/  @!P6 FMUL R46, R46, 0.5 ;  /* 0x3f0000002e2ee820 */ /* 0x000fe20000400000 */
[----:B------:R-:W-:Y:S01]  /*9da0*/  F2FP.F16.F32.PACK_AB R51, R44, R15 ;  /* 0x0000000f2c33723e */ /* 0x000fe200000000ff */
[----:B------:R-:W2:Y:S01]  /*9db0*/  MUFU.EX2 R32, R82 ;  /* 0x0000005200207308 */ /* 0x000ea20000000800 */
[----:B------:R-:W-:Y:S01]  /*9dc0*/  FADD R15, R42, R15 ;  /* 0x0000000f2a0f7221 */ /* 0x000fe20000000000 */
[----:B-1----:R-:W-:Y:S01]  /*9dd0*/  @!P5 FMUL R43, R43, R43 ;  /* 0x0000002b2b2bd220 */ /* 0x002fe20000400000 */
[----:B------:R-:W-:Y:S01]  /*9de0*/  WARPGROUP.ARRIVE ;  /* 0x00000000000079c5 */ /* 0x000fe20000000000 */
[----:B------:R-:W-:Y:S01]  /*9df0*/  FSETP.GEU.AND P5, PT, R45, -126, PT ;  /* 0xc2fc00002d00780b */ /* 0x000fe20003fae000 */
[----:B------:R-:W-:-:S02]  /*9e00*/  FADD R15, R15, R44 ;  /* 0x0000002c0f0f7221 */ /* 0x000fc40000000000 */
[----:B------:R-:W-:Y:S01]  /*9e10*/  @!P4 FMUL R83, R83, 0.5 ;  /* 0x3f0000005353c820 */ /* 0x000fe20000400000 */
[----:B------:R-:W1:Y:S01]  /*9e20*/  MUFU.EX2 R46, R46 ;  /* 0x0000002e002e7308 */ /* 0x000e620000000800 */
[----:B------:R-:W-:Y:S01]  /*9e30*/  HGMMA.64x32x16.F32 R88, R48, gdesc[UR4].tnspB, R88, gsb0 ;  /* 0x4060000430587df0 */ /* 0x000fe20008000858 */
[----:B------:R-:W-:Y:S02]  /*9e40*/  R2UR UR6, R132 ;  /* 0x00000000840672ca */ /* 0x000fe400000e0000 */
[----:B------:R-:W-:-:S04]  /*9e50*/  R2UR UR7, R133 ;  /* 0x00000000850772ca */ /* 0x000fc800000e0000 */
[----:B------:R-:W3:Y:S01]  /*9e60*/  MUFU.EX2 R33, R83 ;  /* 0x0000005300217308 */ /* 0x000ee20000000800 */
[----:B--2---:R-:W-:Y:S01]  /*9e70*/  @!P3 FMUL R32, R32, R32 ;  /* 0x000000202020b220 */ /* 0x004fe20000400000 */
[----:B------:R-:W-:Y:S01]  /*9e80*/  FSETP.GEU.AND P3, PT, R86, -126, PT ;  /* 0xc2fc00005600780b */ /* 0x000fe20003f6e000 */
[----:B------:R-:W-:Y:S01]  /*9e90*/  @!P5 FMUL R45, R45, 0.5 ;  /* 0x3f0000002d2dd820 */ /* 0x000fe20000400000 */
[----:B-1----:R-:W-:Y:S01]  /*9ea0*/  @!P6 FMUL R46, R46, R46 ;  /* 0x0000002e2e2ee220 */ /* 0x002fe20000400000 */
[----:B------:R-:W-:-:S04]  /*9eb0*/  FSETP.GEU.AND P6, PT, R85, -126, PT ;  /* 0xc2fc00005500780b */ /* 0x000fc80003fce000 */
[----:B------:R-:W1:Y:S01]  /*9ec0*/  MUFU.EX2 R45, R45 ;  /* 0x0000002d002d7308 */ /* 0x000e620000000800 */
[----:B------:R-:W-:-:S05]  /*9ed0*/  F2FP.F16.F32.PACK_AB R52, R46, R43 ;  /* 0x0000002b2e34723e */ /* 0x000fca00000000ff */
[----:B------:R-:W-:Y:S01]  /*9ee0*/  @!P3 FMUL R86, R86, 0.5 ;  /* 0x3f0000005656b820 */ /* 0x000fe20000400000 */
[----:B------:R-:W-:Y:S01]  /*9ef0*/  FADD R43, R60, R43 ;  /* 0x0000002b3c2b7221 */ /* 0x000fe20000000000 */
[----:B---3--:R-:W-:Y:S01]  /*9f00*/  @!P4 FMUL R33, R33, R33 ;  /* 0x000000212121c220 */ /* 0x008fe20000400000 */
[----:B------:R-:W-:Y:S01]  /*9f10*/  FSETP.GEU.AND P4, PT, R22, -126, PT ;  /* 0xc2fc00001600780b */ /* 0x000fe20003f8e000 */
[----:B------:R-:W2:Y:S01]  /*9f20*/  MUFU.EX2 R23, R86 ;  /* 0x0000005600177308 */ /* 0x000ea20000000800 */
[----:B------:R-:W-:Y:S02]  /*9f30*/  FADD R46, R43, R46 ;  /* 0x0000002e2b2e7221 */ /* 0x000fe40000000000 */
[----:B------:R-:W-:Y:S01]  /*9f40*/  F2FP.F16.F32.PACK_AB R53, R33, R32 ;  /* 0x000000202135723e */ /* 0x000fe200000000ff */
[----:B------:R-:W-:Y:S01]  /*9f50*/  @!P6 FMUL R85, R85, 0.5 ;  /* 0x3f0000005555e820 */ /* 0x000fe20000400000 */
[----:B------:R-:W-:Y:S01]  /*9f60*/  FADD R32, R15, R32 ;  /* 0x000000200f207221 */ /* 0x000fe20000000000 */
[----:B-1----:R-:W-:-:S04]  /*9f70*/  @!P5 FMUL R45, R45, R45 ;  /* 0x0000002d2d2dd220 */ /* 0x002fc80000400000 */
[----:B------:R-:W1:Y:S01]  /*9f80*/  MUFU.EX2 R85, R85 ;  /* 0x0000005500557308 */ /* 0x000e620000000800 */
[----:B------:R-:W-:Y:S01]  /*9f90*/  FADD R32, R32, R33 ;  /* 0x0000002120207221 */ /* 0x000fe20000000000 */
[----:B------:R-:W-:Y:S01]  /*9fa0*/  @!P4 FMUL R22, R22, 0.5 ;  /* 0x3f0000001616c820 */ /* 0x000fe20000400000 */
[----:B------:R-:W-:Y:S01]  /*9fb0*/  FADD R46, R46, R45 ;  /* 0x0000002d2e2e7221 */ /* 0x000fe20000000000 */
[----:B--2---:R-:W-:-:S04]  /*9fc0*/  @!P3 FMUL R23, R23, R23 ;  /* 0x000000171717b220 */ /* 0x004fc80000400000 */
[----:B------:R-:W2:Y:S01]  /*9fd0*/  MUFU.EX2 R22, R22 ;  /* 0x0000001600167308 */ /* 0x000ea20000000800 */
[----:B------:R-:W-:Y:S01]  /*9fe0*/  FADD R32, R32, R23 ;  /* 0x0000001720207221 */ /* 0x000fe20000000000 */
[----:B------:R-:W-:Y:S02]  /*9ff0*/  WARPGROUP.DEPBAR.LE gsb0, 0x0 ;  /* 0x00008000000079c5 */ /* 0x000fe40000010000 */
[----:B-1----:R-:W-:-:S04]  /*a000*/  @!P6 FMUL R85, R85, R85 ;  /* 0x000000555555e220 */ /* 0x002fc80000400000 */
[----:B------:R-:W-:Y:S01]  /*a010*/  FADD R15, R46, R85 ;  /* 0x000000552e0f7221 */ /* 0x000fe20000000000 */
[----:B------:R-:W-:Y:S01]  /*a020*/  F2FP.F16.F32.PACK_AB R54, R85, R45 ;  /* 0x0000002d5536723e */ /* 0x000fe200000000ff */
[----:B--2---:R-:W-:-:S04]  /*a030*/  @!P4 FMUL R22, R22, R22 ;  /* 0x000000161616c220 */ /* 0x004fc80000400000 */
[----:B------:R-:W-:Y:S01]  /*a040*/  FADD R13, R32, R22 ;  /* 0x00000016200d7221 */ /* 0x000fe20000000000 */
[----:B------:R-:W-:-:S04]  /*a050*/  F2FP.F16.F32.PACK_AB R55, R22, R23 ;  /* 0x000000171637723e */ /* 0x000fc800000000ff */
        /* <DEDUP_REMOVED lines=9> */
[----:B-1----:R-:W-:Y:S01]  /*a0f0*/  IMAD R7, R5, 0x8, R2 ;  /* 0x0000000805077824 */ /* 0x002fe200078e0202 */
[----:B------:R-:W-:-:S11]  /*a100*/  SHF.L.U32 R22, R6, 0x1f, RZ ;  /* 0x0000001f06167819 */ /* 0x000fd600000006ff */
.L_x_49:
        /* <DEDUP_REMOVED lines=10> */
.L_x_50:
[----:B-12---:R-:W-:Y:S01]  /*a1b0*/  IMAD R22, R5, 0x2000, R2 ;  /* 0x0000200005167824 */ /* 0x006fe200078e0202 */
        /* <DEDUP_REMOVED lines=13> */
[----:B------:R-:W-:Y:S01]  /*a290*/  USHF.L.U32 UR11, UR11, 0x7, URZ ;  /* 0x000000070b0b7899 */ /* 0x000fe2000800063f */
[----:B------:R-:W-:Y:S01]  /*a2a0*/  VIADD R9, R9, 0x1 ;  /* 0x0000000109097836 */ /* 0x000fe20000000000 */
[----:B------:R-:W-:Y:S01]  /*a2b0*/  UIADD3 UR9, UR9, 0x9000, URZ ;  /* 0x0000900009097890 */ /* 0x000fe2000fffe03f */
[----:B------:R-:W-:Y:S01]  /*a2c0*/  SEL R7, RZ, 0x1, P1 ;  /* 0x00000001ff077807 */ /* 0x000fe20000800000 */
[----:B------:R-:W-:Y:S01]  /*a2d0*/  UIADD3 UR8, UR8, 0x1000, URZ ;  /* 0x0000100008087890 */ /* 0x000fe2000fffe03f */
[----:B------:R-:W-:-:S02]  /*a2e0*/  SEL R5, R5, RZ, P1 ;  /* 0x000000ff05057207 */ /* 0x000fc40000800000 */
[----:B------:R-:W-:-:S06]  /*a2f0*/  LOP3.LUT R6, R6, R7, RZ, 0x3c, !PT ;  /* 0x0000000706067212 */ /* 0x000fcc00078e3cff */
[----:B------:R2:W-:Y:S02]  /*a300*/  UTMALDG.4D [UR8], [UR6], desc[UR18] ;  /* 0x00001208060075b4 */ /* 0x0005e40008019000 */
[----:B--2---:R-:W-:Y:S01]  /*a310*/  NOP ;  /* 0x0000000000007918 */ /* 0x004fe20000000000 */
.L_x_48:
[----:B------:R-:W-:Y:S05]  /*a320*/  BSYNC B0 ;  /* 0x0000000000007941 */ /* 0x000fea0003800000 */
.L_x_47:
[----:B------:R-:W-:-:S07]  /*a330*/  VIADD R8, R8, 0xffffffff ;  /* 0xffffffff08087836 */ /* 0x000fce0000000000 */
.L_x_46:
[----:B------:R-:W-:Y:S01]  /*a340*/  ISETP.GT.AND P3, PT, R21, 0x1, PT ;  /* 0x000000011500780c */ /* 0x000fe20003f64270 */
[----:B------:R-:W-:Y:S01]  /*a350*/  VIADD R17, R17, 0x1 ;  /* 0x0000000111117836 */ /* 0x000fe20000000000 */
[----:B-1----:R-:W-:Y:S01]  /*a360*/  IADD3 R7, R25, 0x1, RZ ;  /* 0x0000000119077810 */ /* 0x002fe20007ffe0ff */
[----:B------:R-:W-:Y:S01]  /*a370*/  VIADD R21, R21, 0xffffffff ;  /* 0xffffffff15157836 */ /* 0x000fe20000000000 */
[----:B------:R-:W-:Y:S01]  /*a380*/  MOV R22, R20 ;  /* 0x0000001400167202 */ /* 0x000fe20000000f00 */
[----:B------:R-:W-:Y:S01]  /*a390*/  VIADD R12, R12, 0x80 ;  /* 0x000000800c0c7836 */ /* 0x000fe20000000000 */
[----:B------:R-:W-:Y:S02]  /*a3a0*/  ISETP.NE.AND P1, PT, R17, 0x4, PT ;  /* 0x000000041100780c */ /* 0x000fe40003f25270 */
[----:B------:R-:W-:Y:S02]  /*a3b0*/  ISETP.NE.AND P2, PT, R7, 0x4, PT ;  /* 0x000000040700780c */ /* 0x000fe40003f45270 */
[----:B------:R-:W-:-:S02]  /*a3c0*/  SEL R23, RZ, 0x1, P1 ;  /* 0x00000001ff177807 */ /* 0x000fc40000800000 */
[----:B------:R-:W-:Y:S02]  /*a3d0*/  SEL R17, R17, RZ, P1 ;  /* 0x000000ff11117207 */ /* 0x000fe40000800000 */
[----:B------:R-:W-:Y:S01]  /*a3e0*/  LOP3.LUT R4, R4, R23, RZ, 0x3c, !PT ;  /* 0x0000001704047212 */ /* 0x000fe200078e3cff */
[----:B------:R-:W-:Y:S01]  /*a3f0*/  IMAD.MOV.U32 R23, RZ, RZ, R18 ;  /* 0x000000ffff177224 */ /* 0x000fe200078e0012 */
[----:B------:R-:W-:Y:S01]  /*a400*/  SEL R7, R7, RZ, P2 ;  /* 0x000000ff07077207 */ /* 0x000fe20001000000 */
[----:B------:R-:W-:Y:S06]  /*a410*/  @P3 BRA `(.L_x_51) ;  /* 0xffffffc800383947 */ /* 0x000fec000383ffff */
.L_x_37:
[----:B------:R-:W-:Y:S05]  /*a420*/  WARPSYNC.ALL ;  /* 0x0000000000007948 */ /* 0x000fea0003800000 */
[----:B------:R-:W2:Y:S01]  /*a430*/  SHFL.BFLY PT, R0, R15, 0x1, 0x1f ;  /* 0x0c201f000f007f89 */ /* 0x000ea200000e0000 */
[----:B------:R-:W-:Y:S01]  /*a440*/  BSSY B0, `(.L_x_52) ;  /* 0x0000023000007945 */ /* 0x000fe20003800000 */
[----:B------:R-:W-:Y:S01]  /*a450*/  IMAD.MOV.U32 R7, RZ, RZ, 0x7f800000 ;  /* 0x7f800000ff077424 */ /* 0x000fe200078e00ff */
[----:B------:R-:W-:Y:S01]  /*a460*/  MOV R9, 0x7f800000 ;  /* 0x7f80000000097802 */ /* 0x000fe20000000f00 */
[----:B------:R-:W3:Y:S01]  /*a470*/  SHFL.BFLY PT, R4, R13, 0x1, 0x1f ;  /* 0x0c201f000d047f89 */ /* 0x000ee200000e0000 */
[----:B------:R-:W-:-:S02]  /*a480*/  IMAD.MOV.U32 R8, RZ, RZ, 0x3f800000 ;  /* 0x3f800000ff087424 */ /* 0x000fc400078e00ff */
[----:B--2---:R-:W-:Y:S01]  /*a490*/  FADD R0, R0, R15 ;  /* 0x0000000f00007221 */ /* 0x004fe20000000000 */
[----:B---3--:R-:W-:-:S04]  /*a4a0*/  FADD R14, R4, R13 ;  /* 0x0000000d040e7221 */ /* 0x008fc80000000000 */
[----:B------:R-:W2:Y:S01]  /*a4b0*/  SHFL.BFLY PT, R3, R0, 0x2, 0x1f ;  /* 0x0c401f0000037f89 */ /* 0x000ea200000e0000 */
[----:B------:R-:W-:-:S03]  /*a4c0*/  IMAD.MOV.U32 R4, RZ, RZ, 0x3f800000 ;  /* 0x3f800000ff047424 */ /* 0x000fc600078e00ff */
[----:B------:R-:W3:Y:S01]  /*a4d0*/  SHFL.BFLY PT, R17, R14, 0x2, 0x1f ;  /* 0x0c401f000e117f89 */ /* 0x000ee200000e0000 */
[C---:B--2---:R-:W-:Y:S01]  /*a4e0*/  FSETP.NE.AND P0, PT, R0.reuse, -R3, PT ;  /* 0x800000030000720b */ /* 0x044fe20003f05000 */
[----:B------:R-:W-:Y:S01]  /*a4f0*/  FADD R3, R0, R3 ;  /* 0x0000000300037221 */ /* 0x000fe20000000000 */
[----:B---3--:R-:W-:-:S11]  /*a500*/  FADD R6, R14, R17 ;  /* 0x000000110e067221 */ /* 0x008fd60000000000 */
[----:B------:R-:W-:Y:S05]  /*a510*/  @!P0 BRA `(.L_x_53) ;  /* 0x0000000000548947 */ /* 0x000fea0003800000 */
[----:B------:R-:W-:Y:S01]  /*a520*/  VIADD R0, R3, 0x1800000 ;  /* 0x0180000003007836 */ /* 0x000fe20000000000 */
[----:B------:R-:W-:Y:S04]  /*a530*/  BSSY B1, `(.L_x_54) ;  /* 0x000000c000017945 */ /* 0x000fe80003800000 */
[----:B------:R-:W-:-:S04]  /*a540*/  LOP3.LUT R0, R0, 0x7f800000, RZ, 0xc0, !PT ;  /* 0x7f80000000007812 */ /* 0x000fc800078ec0ff */
[----:B------:R-:W-:-:S13]  /*a550*/  ISETP.GT.U32.AND P0, PT, R0, 0x1ffffff, PT ;  /* 0x01ffffff0000780c */ /* 0x000fda0003f04070 */
[----:B------:R-:W-:Y:S05]  /*a560*/  @P0 BRA `(.L_x_55) ;  /* 0x0000000000100947 */ /* 0x000fea0003800000 */
[----:B------:R-:W-:-:S07]  /*a570*/  MOV R12, 0xa590 ;  /* 0x0000a590000c7802 */ /* 0x000fce0000000f00 */
[----:B-1----:R-:W-:Y:S05]  /*a580*/  CALL.REL.NOINC `($__internal_0_$__cuda_sm20_rcp_rn_f32_slowpath) ;  /* 0x0000000c00507944 */ /* 0x002fea0003c00000 */
[----:B------:R-:W-:Y:S01]  /*a590*/  IMAD.MOV.U32 R4, RZ, RZ, R0 ;  /* 0x000000ffff047224 */ /* 0x000fe200078e0000 */
[----:B------:R-:W-:Y:S06]  /*a5a0*/  BRA `(.L_x_56) ;  /* 0x0000000000107947 */ /* 0x000fec0003800000 */
.L_x_55:
[----:B------:R-:W2:Y:S02]  /*a5b0*/  MUFU.RCP R4, R3 ;  /* 0x0000000300047308 */ /* 0x000ea40000001000 */
[----:B--2---:R-:W-:-:S04]  /*a5c0*/  FFMA R0, R3, R4, -1 ;  /* 0xbf80000003007423 */ /* 0x004fc80000000004 */
[----:B------:R-:W-:-:S04]  /*a5d0*/  FADD.FTZ R5, -R0, -RZ ;  /* 0x800000ff00057221 */ /* 0x000fc80000010100 */
[----:B------:R-:W-:-:S07]  /*a5e0*/  FFMA R4, R4, R5, R4 ;  /* 0x0000000504047223 */ /* 0x000fce0000000004 */
.L_x_56:
[----:B------:R-:W-:Y:S05]  /*a5f0*/  BSYNC B1 ;  /* 0x0000000000017941 */ /* 0x000fea0003800000 */
.L_x_54:
[----:B------:R-:W-:Y:S01]  /*a600*/  FSETP.GEU.AND P0, PT, |R3|, 1.175494350822287508e-38, PT ;  /* 0x008000000300780b */ /* 0x000fe20003f0e200 */
[----:B------:R-:W-:-:S12]  /*a610*/  ULDC UR6, c[0x0][0x600] ;  /* 0x0001800000067ab9 */ /* 0x000fd80000000800 */
[----:B------:R-:W-:-:S04]  /*a620*/  @!P0 FMUL R3, R3, 16777216 ;  /* 0x4b80000003038820 */ /* 0x000fc80000400000 */
[----:B------:R-:W2:Y:S02]  /*a630*/  MUFU.LG2 R0, R3 ;  /* 0x0000000300007308 */ /* 0x000ea40000000c00 */
[----:B--2---:R-:W-:-:S04]  /*a640*/  @!P0 FADD R0, R0, -24 ;  /* 0xc1c0000000008421 */ /* 0x004fc80000000000 */
[----:B------:R-:W-:-:S04]  /*a650*/  FMUL R9, R0, 0.69314718246459960938 ;  /* 0x3f31721800097820 */ /* 0x000fc80000400000 */
[----:B------:R-:W-:-:S07]  /*a660*/  FFMA R9, R18, UR6, R9 ;  /* 0x0000000612097c23 */ /* 0x000fce0008000009 */
.L_x_53:
[----:B------:R-:W-:Y:S05]  /*a670*/  BSYNC B0 ;  /* 0x0000000000007941 */ /* 0x000fea0003800000 */
.L_x_52:
[----:B------:R-:W-:Y:S01]  /*a680*/  FSETP.NE.AND P0, PT, R14, -R17, PT ;  /* 0x800000110e00720b */ /* 0x000fe20003f05000 */
[----:B------:R-:W-:Y:S01]  /*a690*/  ULDC UR4, c[0x0][0x608] ;  /* 0x0001820000047ab9 */ /* 0x000fe20000000800 */
[----:B------:R-:W-:Y:S01]  /*a6a0*/  BSSY B0, `(.L_x_57) ;  /* 0x0000021000007945 */ /* 0x000fe20003800000 */
[----:B------:R-:W-:-:S04]  /*a6b0*/  FMUL R4, R4, UR4 ;  /* 0x0000000404047c20 */ /* 0x000fc80008400000 */
[-C--:B------:R-:W-:Y:S01]  /*a6c0*/  FMUL R88, R88, R4.reuse ;  /* 0x0000000458587220 */ /* 0x080fe20000400000 */
[-C--:B------:R-:W-:Y:S01]  /*a6d0*/  FMUL R89, R89, R4.reuse ;  /* 0x0000000459597220 */ /* 0x080fe20000400000 */
[-C--:B------:R-:W-:Y:S01]  /*a6e0*/  FMUL R92, R92, R4.reuse ;  /* 0x000000045c5c7220 */ /* 0x080fe20000400000 */
[-C--:B------:R-:W-:Y:S01]  /*a6f0*/  FMUL R93, R93, R4.reuse ;  /* 0x000000045d5d7220 */ /* 0x080fe20000400000 */
[-C--:B------:R-:W-:Y:S01]  /*a700*/  FMUL R96, R96, R4.reuse ;  /* 0x0000000460607220 */ /* 0x080fe20000400000 */
[-C--:B------:R-:W-:Y:S01]  /*a710*/  FMUL R97, R97, R4.reuse ;  /* 0x0000000461617220 */ /* 0x080fe20000400000 */
[-C--:B------:R-:W-:Y:S01]  /*a720*/  FMUL R100, R100, R4.reuse ;  /* 0x0000000464647220 */ /* 0x080fe20000400000 */
[----:B------:R-:W-:Y:S01]  /*a730*/  FMUL R101, R101, R4 ;  /* 0x0000000465657220 */ /* 0x000fe20000400000 */
[----:B------:R-:W-:Y:S06]  /*a740*/  @!P0 BRA `(.L_x_58) ;  /* 0x0000000000588947 */ /* 0x000fec0003800000 */
[----:B------:R-:W-:Y:S01]  /*a750*/  VIADD R0, R6, 0x1800000 ;  /* 0x0180000006007836 */ /* 0x000fe20000000000 */
[----:B------:R-:W-:Y:S04]  /*a760*/  BSSY B1, `(.L_x_59) ;  /* 0x000000d000017945 */ /* 0x000fe80003800000 */
[----:B------:R-:W-:-:S04]  /*a770*/  LOP3.LUT R0, R0, 0x7f800000, RZ, 0xc0, !PT ;  /* 0x7f80000000007812 */ /* 0x000fc800078ec0ff */
[----:B------:R-:W-:-:S13]  /*a780*/  ISETP.GT.U32.AND P0, PT, R0, 0x1ffffff, PT ;  /* 0x01ffffff0000780c */ /* 0x000fda0003f04070 */
[----:B------:R-:W-:Y:S05]  /*a790*/  @P0 BRA `(.L_x_60) ;  /* 0x0000000000140947 */ /* 0x000fea0003800000 */
[----:B------:R-:W-:Y:S02]  /*a7a0*/  MOV R3, R6 ;  /* 0x0000000600037202 */ /* 0x000fe40000000f00 */
[----:B------:R-:W-:-:S07]  /*a7b0*/  MOV R12, 0xa7d0 ;  /* 0x0000a7d0000c7802 */ /* 0x000fce0000000f00 */
[----:B-1----:R-:W-:Y:S05]  /*a7c0*/  CALL.REL.NOINC `($__internal_0_$__cuda_sm20_rcp_rn_f32_slowpath) ;  /* 0x0000000800c07944 */ /* 0x002fea0003c00000 */
[----:B------:R-:W-:Y:S01]  /*a7d0*/  IMAD.MOV.U32 R8, RZ, RZ, R0 ;  /* 0x000000ffff087224 */ /* 0x000fe200078e0000 */
[----:B------:R-:W-:Y:S06]  /*a7e0*/  BRA `(.L_x_61) ;  /* 0x0000000000107947 */ /* 0x000fec0003800000 */
.L_x_60:
[----:B------:R-:W2:Y:S02]  /*a7f0*/  MUFU.RCP R3, R6 ;  /* 0x0000000600037308 */ /* 0x000ea40000001000 */
[----:B--2---:R-:W-:-:S04]  /*a800*/  FFMA R0, R6, R3, -1 ;  /* 0xbf80000006007423 */ /* 0x004fc80000000003 */
[----:B------:R-:W-:-:S04]  /*a810*/  FADD.FTZ R0, -R0, -RZ ;  /* 0x800000ff00007221 */ /* 0x000fc80000010100 */
[----:B------:R-:W-:-:S07]  /*a820*/  FFMA R8, R3, R0, R3 ;  /* 0x0000000003087223 */ /* 0x000fce0000000003 */
.L_x_61:
[----:B------:R-:W-:Y:S05]  /*a830*/  BSYNC B1 ;  /* 0x0000000000017941 */ /* 0x000fea0003800000 */
.L_x_59:
[----:B------:R-:W-:Y:S01]  /*a840*/  FSETP.GEU.AND P0, PT, |R6|, 1.175494350822287508e-38, PT ;  /* 0x008000000600780b */ /* 0x000fe20003f0e200 */
[----:B------:R-:W-:-:S12]  /*a850*/  ULDC UR4, c[0x0][0x600] ;  /* 0x0001800000047ab9 */ /* 0x000fd80000000800 */
[----:B------:R-:W-:-:S04]  /*a860*/  @!P0 FMUL R6, R6, 16777216 ;  /* 0x4b80000006068820 */ /* 0x000fc80000400000 */
[----:B------:R-:W2:Y:S02]  /*a870*/  MUFU.LG2 R0, R6 ;  /* 0x0000000600007308 */ /* 0x000ea40000000c00 */
[----:B--2---:R-:W-:-:S04]  /*a880*/  @!P0 FADD R0, R0, -24 ;  /* 0xc1c0000000008421 */ /* 0x004fc80000000000 */
[----:B------:R-:W-:-:S04]  /*a890*/  FMUL R7, R0, 0.69314718246459960938 ;  /* 0x3f31721800077820 */ /* 0x000fc80000400000 */
[----:B------:R-:W-:-:S07]  /*a8a0*/  FFMA R7, R20, UR4, R7 ;  /* 0x0000000414077c23 */ /* 0x000fce0008000007 */
.L_x_58:
[----:B------:R-:W-:Y:S05]  /*a8b0*/  BSYNC B0 ;  /* 0x0000000000007941 */ /* 0x000fea0003800000 */
.L_x_57:
[C---:B------:R-:W-:Y:S01]  /*a8c0*/  LOP3.LUT P0, RZ, R16.reuse, 0x3, RZ, 0xc0, !PT ;  /* 0x0000000310ff7812 */ /* 0x040fe2000780c0ff */
[----:B------:R-:W-:Y:S01]  /*a8d0*/  ULDC UR4, c[0x0][0x608] ;  /* 0x0001820000047ab9 */ /* 0x000fe20000000800 */
[----:B------:R-:W-:Y:S01]  /*a8e0*/  LOP3.LUT R17, R16, 0x7f, RZ, 0xc0, !PT ;  /* 0x0000007f10117812 */ /* 0x000fe200078ec0ff */
[----:B------:R-:W-:Y:S01]  /*a8f0*/  ULDC.64 UR8, c[0x0][0x208] ;  /* 0x0000820000087ab9 */ /* 0x000fe20000000a00 */
[----:B------:R-:W-:Y:S01]  /*a900*/  FMUL R8, R8, UR4 ;  /* 0x0000000408087c20 */ /* 0x000fe20008400000 */
[----:B------:R-:W-:Y:S01]  /*a910*/  BSSY B0, `(.L_x_62) ;  /* 0x0000018000007945 */ /* 0x000fe20003800000 */
[----:B------:R-:W-:-:S07]  /*a920*/  SHF.R.U32.HI R18, RZ, 0x5, R17 ;  /* 0x00000005ff127819 */ /* 0x000fce0000011611 */
[----:B------:R-:W-:Y:S05]  /*a930*/  @P0 BRA `(.L_x_63) ;  /* 0x0000000000540947 */ /* 0x000fea0003800000 */
[----:B------:R-:W2:Y:S01]  /*a940*/  S2UR UR4, SR_CTAID.X ;  /* 0x00000000000479c3 */ /* 0x000ea20000002500 */
[----:B------:R-:W-:Y:S01]  /*a950*/  SHF.R.U32.HI R0, RZ, 0x2, R16 ;  /* 0x00000002ff007819 */ /* 0x000fe20000011610 */
[----:B------:R-:W-:-:S03]  /*a960*/  IMAD.SHL.U32 R3, R18, 0x10, RZ ;  /* 0x0000001012037824 */ /* 0x000fc600078e00ff */
[----:B------:R-:W-:-:S04]  /*a970*/  LOP3.LUT R0, R0, 0x7, RZ, 0xc0, !PT ;  /* 0x0000000700007812 */ /* 0x000fc800078ec0ff */
[----:B------:R-:W-:Y:S01]  /*a980*/  LOP3.LUT R0, R3, 0xfffffff0, R0, 0xe2, !PT ;  /* 0xfffffff003007812 */ /* 0x000fe200078ee200 */
[----:B--2---:R-:W-:-:S03]  /*a990*/  USHF.L.U32 UR6, UR4, 0x6, URZ ;  /* 0x0000000604067899 */ /* 0x004fc6000800063f */
[----:B------:R-:W-:Y:S02]  /*a9a0*/  ULDC.64 UR4, c[0x0][0x688] ;  /* 0x0001a20000047ab9 */ /* 0x000fe40000000a00 */
[----:B------:R-:W-:Y:S02]  /*a9b0*/  UIMAD UR4, UR36, UR4, UR6 ;  /* 0x00000004240472a4 */ /* 0x000fe4000f8e0206 */
[----:B------:R-:W-:Y:S02]  /*a9c0*/  LOP3.LUT R3, R0, UR6, RZ, 0xfc, !PT ;  /* 0x0000000600037c12 */ /* 0x000fe4000f8efcff */
[----:B------:R-:W-:-:S03]  /*a9d0*/  UIMAD UR4, UR37, UR5, UR4 ;  /* 0x00000005250472a4 */ /* 0x000fc6000f8e0204 */
[C---:B------:R-:W-:Y:S01]  /*a9e0*/  VIADD R4, R3.reuse, 0x8 ;  /* 0x0000000803047836 */ /* 0x040fe20000000000 */
[----:B------:R-:W-:Y:S02]  /*a9f0*/  ULDC UR5, c[0x0][0x288] ;  /* 0x0000a20000057ab9 */ /* 0x000fe40000000800 */
[----:B------:R-:W-:Y:S02]  /*aa00*/  ISETP.GE.U32.AND P0, PT, R3, UR5, PT ;  /* 0x0000000503007c0c */ /* 0x000fe4000bf06070 */
[----:B------:R-:W-:Y:S02]  /*aa10*/  IADD3 R0, P2, R0, UR4, RZ ;  /* 0x0000000400007c10 */ /* 0x000fe4000ff5e0ff */
[----:B------:R-:W-:Y:S01]  /*aa20*/  ISETP.GE.U32.AND P1, PT, R4, UR5, PT ;  /* 0x0000000504007c0c */ /* 0x000fe2000bf26070 */
[----:B------:R-:W-:Y:S01]  /*aa30*/  ULDC.64 UR4, c[0x0][0x680] ;  /* 0x0001a00000047ab9 */ /* 0x000fe20000000a00 */
[----:B------:R-:W-:Y:S02]  /*aa40*/  IADD3.X R3, RZ, RZ, RZ, P2, !PT ;  /* 0x000000ffff037210 */ /* 0x000fe400017fe4ff */
[----:B------:R-:W-:-:S04]  /*aa50*/  LEA R4, P2, R0, UR4, 0x2 ;  /* 0x0000000400047c11 */ /* 0x000fc8000f8410ff */
[----:B------:R-:W-:-:S05]  /*aa60*/  LEA.HI.X R5, R0, UR5, R3, 0x2, P2 ;  /* 0x0000000500057c11 */ /* 0x000fca00090f1403 */
[----:B------:R2:W-:Y:S04]  /*aa70*/  @!P0 STG.E desc[UR8][R4.64], R9 ;  /* 0x0000000904008986 */ /* 0x0005e8000c101908 */
[----:B------:R2:W-:Y:S02]  /*aa80*/  @!P1 STG.E desc[UR8][R4.64+0x20], R7 ;  /* 0x0000200704009986 */ /* 0x0005e4000c101908 */
.L_x_63:
[----:B------:R-:W-:Y:S05]  /*aa90*/  BSYNC B0 ;  /* 0x0000000000007941 */ /* 0x000fea0003800000 */
.L_x_62:
[----:B------:R-:W-:Y:S01]  /*aaa0*/  ULDC.64 UR4, c[0x0][0x730] ;  /* 0x0001cc0000047ab9 */ /* 0x000fe20000000a00 */
[-C--:B------:R-:W-:Y:S01]  /*aab0*/  FMUL R90, R90, R8.reuse ;  /* 0x000000085a5a7220 */ /* 0x080fe20000400000 */
[----:B------:R-:W-:Y:S01]  /*aac0*/  ISETP.NE.U32.AND P0, PT, RZ, UR4, PT ;  /* 0x00000004ff007c0c */ /* 0x000fe2000bf05070 */
[-C--:B------:R-:W-:Y:S01]  /*aad0*/  FMUL R22, R91, R8.reuse ;  /* 0x000000085b167220 */ /* 0x080fe20000400000 */
[-C--:B------:R-:W-:Y:S01]  /*aae0*/  FMUL R94, R94, R8.reuse ;  /* 0x000000085e5e7220 */ /* 0x080fe20000400000 */
[-C--:B-1----:R-:W-:Y:S01]  /*aaf0*/  FMUL R24, R95, R8.reuse ;  /* 0x000000085f187220 */ /* 0x082fe20000400000 */
[----:B------:R-:W-:Y:S01]  /*ab00*/  ISETP.NE.AND.EX P0, PT, RZ, UR5, PT, P0 ;  /* 0x00000005ff007c0c */ /* 0x000fe2000bf05300 */
[-C--:B------:R-:W-:Y:S01]  /*ab10*/  FMUL R98, R98, R8.reuse ;  /* 0x0000000862627220 */ /* 0x080fe20000400000 */
[-C--:B------:R-:W-:Y:S01]  /*ab20*/  FMUL R26, R99, R8.reuse ;  /* 0x00000008631a7220 */ /* 0x080fe20000400000 */
[-C--:B------:R-:W-:Y:S01]  /*ab30*/  FMUL R102, R102, R8.reuse ;  /* 0x0000000866667220 */ /* 0x080fe20000400000 */
[----:B------:R-:W-:-:S09]  /*ab40*/  FMUL R28, R103, R8 ;  /* 0x00000008671c7220 */ /* 0x000fd20000400000 */
[----:B------:R-:W-:Y:S05]  /*ab50*/  @P0 BRA `(.L_x_64) ;  /* 0x0000000000200947 */ /* 0x000fea0003800000 */
[----:B------:R-:W-:Y:S02]  /*ab60*/  ULDC.64 UR4, c[0x0][0x728] ;  /* 0x0001ca0000047ab9 */ /* 0x000fe40000000a00 */
[----:B------:R-:W-:-:S04]  /*ab70*/  ISETP.NE.U32.AND P0, PT, RZ, UR4, PT ;  /* 0x00000004ff007c0c */ /* 0x000fc8000bf05070 */
[----:B------:R-:W-:-:S13]  /*ab80*/  ISETP.NE.AND.EX P0, PT, RZ, UR5, PT, P0 ;  /* 0x00000005ff007c0c */ /* 0x000fda000bf05300 */
[----:B------:R-:W-:Y:S05]  /*ab90*/  @!P0 BRA `(.L_x_65) ;  /* 0x00000000000c8947 */ /* 0x000fea0003800000 */
[----:B--2---:R-:W1:Y:S02]  /*aba0*/  LDC.64 R4, c[0x0][0x728] ;  /* 0x0001ca00ff047b82 */ /* 0x004e640000000a00 */
[----:B-1----:R1:W5:Y:S01]  /*abb0*/  LDG.E R4, desc[UR8][R4.64] ;  /* 0x0000000804047981 */ /* 0x002362000c1e1900 */
[----:B------:R-:W-:Y:S05]  /*abc0*/  BRA `(.L_x_64) ;  /* 0x0000000000047947 */ /* 0x000fea0003800000 */
.L_x_65:
[----:B--2---:R-:W3:Y:S02]  /*abd0*/  LDC R4, c[0x0][0x720] ;  /* 0x0001c800ff047b82 */ /* 0x004ee40000000800 */
.L_x_64:
[----:B------:R-:W-:Y:S01]  /*abe0*/  MOV R0, RZ ;  /* 0x000000ff00007202 */ /* 0x000fe20000000f00 */
[----:B---3-5:R-:W-:-:S03]  /*abf0*/  IMAD.MOV.U32 R19, RZ, RZ, R4 ;  /* 0x000000ffff137224 */ /* 0x028fc600078e0004 */
[----:B------:R-:W-:-:S13]  /*ac00*/  LOP3.LUT P0, RZ, R0, 0x1bf, RZ, 0xc0, !PT ;  /* 0x000001bf00ff7812 */ /* 0x000fda000780c0ff */
[----:B------:R-:W-:Y:S05]  /*ac10*/  @!P0 BRA `(.L_x_66) ;  /* 0x0000000000408947 */ /* 0x000fea0003800000 */
[----:B------:R-:W-:Y:S01]  /*ac20*/  MOV R0, 0x0 ;  /* 0x0000000000007802 */ /* 0x000fe20000000f00 */
[----:B------:R-:W-:Y:S01]  /*ac30*/  ULDC.64 UR4, c[0x4][0x68] ;  /* 0x01001a0000047ab9 */ /* 0x000fe20000000a00 */
[----:B------:R-:W-:Y:S01]  /*ac40*/  ULDC.64 UR6, c[0x4][0x8] ;  /* 0x0100020000067ab9 */ /* 0x000fe20000000a00 */
[----:B--2---:R-:W-:Y:S01]  /*ac50*/  IMAD.U32 R4, RZ, RZ, UR4 ;  /* 0x00000004ff047e24 */ /* 0x004fe2000f8e00ff */
[----:B------:R2:W3:Y:S01]  /*ac60*/  LDC.64 R14, c[0x4][R0] ;  /* 0x01000000000e7b82 */ /* 0x0004e20000000a00 */
[----:B-1----:R-:W-:Y:S01]  /*ac70*/  IMAD.U32 R5, RZ, RZ, UR5 ;  /* 0x00000005ff057e24 */ /* 0x002fe2000f8e00ff */
[----:B------:R-:W-:Y:S01]  /*ac80*/  ULDC.64 UR4, c[0x4][0x70] ;  /* 0x01001c0000047ab9 */ /* 0x000fe20000000a00 */
[----:B------:R-:W-:Y:S01]  /*ac90*/  IMAD.U32 R10, RZ, RZ, UR6 ;  /* 0x00000006ff0a7e24 */ /* 0x000fe2000f8e00ff */
[----:B------:R-:W-:Y:S01]  /*aca0*/  MOV R6, UR4 ;  /* 0x0000000400067c02 */ /* 0x000fe20008000f00 */
[----:B------:R-:W-:Y:S01]  /*acb0*/  IMAD.U32 R7, RZ, RZ, UR5 ;  /* 0x00000005ff077e24 */ /* 0x000fe2000f8e00ff */
[----:B------:R-:W-:Y:S01]  /*acc0*/  MOV R8, 0x70 ;  /* 0x0000007000087802 */ /* 0x000fe20000000f00 */
[----:B------:R-:W-:-:S02]  /*acd0*/  IMAD.U32 R11, RZ, RZ, UR7 ;  /* 0x00000007ff0b7e24 */ /* 0x000fc4000f8e00ff */
[----:B------:R-:W-:Y:S02]  /*ace0*/  IMAD.MOV.U32 R12, RZ, RZ, 0x1 ;  /* 0x00000001ff0c7424 */ /* 0x000fe400078e00ff */
[----:B--2---:R-:W-:-:S07]  /*acf0*/  IMAD.MOV.U32 R13, RZ, RZ, RZ ;  /* 0x000000ffff0d7224 */ /* 0x004fce00078e00ff */
[----:B------:R-:W-:-:S07]  /*ad00*/  LEPC R20, `(.L_x_66) ;  /* 0x000000001014794e */ /* 0x000fce0000000000 */
[----:B---3--:R-:W-:Y:S05]  /*ad10*/  CALL.ABS.NOINC R14 ;  /* 0x000000000e007343 */ /* 0x008fea0003c00000 */
.L_x_66:
[----:B------:R-:W-:-:S13]  /*ad20*/  LOP3.LUT P0, RZ, R2, 0x1bf, RZ, 0xc0, !PT ;  /* 0x000001bf02ff7812 */ /* 0x000fda000780c0ff */
[----:B------:R-:W-:Y:S05]  /*ad30*/  @!P0 BRA `(.L_x_67) ;  /* 0x0000000000408947 */ /* 0x000fea0003800000 */
[----:B------:R-:W-:Y:S01]  /*ad40*/  MOV R0, 0x0 ;  /* 0x0000000000007802 */ /* 0x000fe20000000f00 */
[----:B------:R-:W-:Y:S01]  /*ad50*/  ULDC.64 UR4, c[0x4][0x68] ;  /* 0x01001a0000047ab9 */ /* 0x000fe20000000a00 */
[----:B------:R-:W-:Y:S01]  /*ad60*/  ULDC.64 UR6, c[0x4][0x8] ;  /* 0x0100020000067ab9 */ /* 0x000fe20000000a00 */
[----:B--2---:R-:W-:Y:S01]  /*ad70*/  IMAD.U32 R4, RZ, RZ, UR4 ;  /* 0x00000004ff047e24 */ /* 0x004fe2000f8e00ff */
[----:B------:R2:W3:Y:S01]  /*ad80*/  LDC.64 R14, c[0x4][R0] ;  /* 0x01000000000e7b82 */ /* 0x0004e20000000a00 */
[----:B-1----:R-:W-:Y:S01]  /*ad90*/  MOV R5, UR5 ;  /* 0x0000000500057c02 */ /* 0x002fe20008000f00 */
[----:B------:R-:W-:Y:S01]  /*ada0*/  ULDC.64 UR4, c[0x4][0x70] ;  /* 0x01001c0000047ab9 */ /* 0x000fe20000000a00 */
[----:B------:R-:W-:Y:S01]  /*adb0*/  IMAD.U32 R10, RZ, RZ, UR6 ;  /* 0x00000006ff0a7e24 */ /* 0x000fe2000f8e00ff */
[----:B------:R-:W-:Y:S01]  /*adc0*/  MOV R11, UR7 ;  /* 0x00000007000b7c02 */ /* 0x000fe20008000f00 */
[----:B------:R-:W-:Y:S02]  /*add0*/  IMAD.U32 R6, RZ, RZ, UR4 ;  /* 0x00000004ff067e24 */ /* 0x000fe4000f8e00ff */
[----:B------:R-:W-:-:S02]  /*ade0*/  IMAD.U32 R7, RZ, RZ, UR5 ;  /* 0x00000005ff077e24 */ /* 0x000fc4000f8e00ff */
[----:B------:R-:W-:Y:S02]  /*adf0*/  IMAD.MOV.U32 R8, RZ, RZ, 0x70 ;  /* 0x00000070ff087424 */ /* 0x000fe400078e00ff */
[----:B------:R-:W-:Y:S02]  /*ae00*/  IMAD.MOV.U32 R12, RZ, RZ, 0x1 ;  /* 0x00000001ff0c7424 */ /* 0x000fe400078e00ff */
[----:B--2---:R-:W-:-:S07]  /*ae10*/  IMAD.MOV.U32 R13, RZ, RZ, RZ ;  /* 0x000000ffff0d7224 */ /* 0x004fce00078e00ff */
[----:B------:R-:W-:-:S07]  /*ae20*/  LEPC R20, `(.L_x_67) ;  /* 0x000000001014794e */ /* 0x000fce0000000000 */
[----:B---3--:R-:W-:Y:S05]  /*ae30*/  CALL.ABS.NOINC R14 ;  /* 0x000000000e007343 */ /* 0x008fea0003c00000 */
.L_x_67:
[----:B------:R-:W-:Y:S01]  /*ae40*/  ULDC.64 UR4, c[0x0][0x730] ;  /* 0x0001cc0000047ab9 */ /* 0x000fe20000000a00 */
[----:B------:R-:W-:Y:S01]  /*ae50*/  SHF.L.U32 R0, R16, 0x5, RZ ;  /* 0x0000000510007819 */ /* 0x000fe200000006ff */
[----:B------:R-:W-:Y:S01]  /*ae60*/  VIADD R17, R17, 0x1f ;  /* 0x0000001f11117836 */ /* 0x000fe20000000000 */
[----:B------:R-:W-:Y:S02]  /*ae70*/  ISETP.NE.U32.AND P0, PT, RZ, UR4, PT ;  /* 0x00000004ff007c0c */ /* 0x000fe4000bf05070 */
[----:B--2---:R-:W-:Y:S02]  /*ae80*/  SHF.R.U32.HI R4, RZ, 0x1, R16 ;  /* 0x00000001ff047819 */ /* 0x004fe40000011610 */
[----:B------:R-:W-:Y:S02]  /*ae90*/  ISETP.NE.AND.EX P0, PT, RZ, UR5, PT, P0 ;  /* 0x00000005ff007c0c */ /* 0x000fe4000bf05300 */
[C---:B-1----:R-:W-:Y:S02]  /*aea0*/  LOP3.LUT R5, R0.reuse, 0xc0, RZ, 0xc0, !PT ;  /* 0x000000c000057812 */ /* 0x042fe400078ec0ff */
[----:B------:R-:W-:-:S02]  /*aeb0*/  LOP3.LUT R3, R0, 0x20, RZ, 0xc0, !PT ;  /* 0x0000002000037812 */ /* 0x000fc400078ec0ff */
[----:B------:R-:W-:Y:S01]  /*aec0*/  LOP3.LUT R5, R5, 0x8, R4, 0xf8, !PT ;  /* 0x0000000805057812 */ /* 0x000fe200078ef804 */
[----:B------:R-:W-:Y:S01]  /*aed0*/  IMAD.SHL.U32 R4, R16, 0x4, RZ ;  /* 0x0000000410047824 */ /* 0x000fe200078e00ff */
[----:B------:R-:W-:Y:S01]  /*aee0*/  ISETP.GT.U32.AND P1, PT, R17, 0x3e, PT ;  /* 0x0000003e1100780c */ /* 0x000fe20003f24070 */
[----:B------:R-:W-:Y:S01]  /*aef0*/  IMAD R3, R18, 0x200, R3 ;  /* 0x0000020012037824 */ /* 0x000fe200078e0203 */
[----:B------:R-:W-:Y:S02]  /*af00*/  LOP3.LUT R0, R0, 0x100, RZ, 0xc0, !PT ;  /* 0x0000010000007812 */ /* 0x000fe400078ec0ff */
[----:B------:R-:W-:Y:S01]  /*af10*/  LOP3.LUT R4, R5, 0x18, R4, 0x78, !PT ;  /* 0x0000001805047812 */ /* 0x000fe200078e7804 */
[----:B------:R-:W1:Y:S01]  /*af20*/  @P0 LDC R19, c[0x0][0x720] ;  /* 0x0001c800ff130b82 */ /* 0x000e620000000800 */
[----:B------:R-:W-:Y:S02]  /*af30*/  LOP3.LUT P0, RZ, R16, 0x4, RZ, 0xc0, !PT ;  /* 0x0000000410ff7812 */ /* 0x000fe4000780c0ff */
[----:B------:R-:W-:-:S04]  /*af40*/  IADD3 R11, R4, R3, R0 ;  /* 0x00000003040b7210 */ /* 0x000fc80007ffe000 */
[----:B------:R-:W-:Y:S01]  /*af50*/  LEA R11, R11, R2, 0x1 ;  /* 0x000000020b0b7211 */ /* 0x000fe200078e08ff */
[-C--:B-1----:R-:W-:Y:S01]  /*af60*/  FMUL R88, R88, R19.reuse ;  /* 0x0000001358587220 */ /* 0x082fe20000400000 */
[-C--:B------:R-:W-:Y:S01]  /*af70*/  FMUL R89, R89, R19.reuse ;  /* 0x0000001359597220 */ /* 0x080fe20000400000 */
        /* <DEDUP_REMOVED lines=14> */
[----:B------:R-:W-:-:S02]  /*b060*/  F2FP.F16.F32.PACK_AB R88, R89, R88 ;  /* 0x000000585958723e */ /* 0x000fc400000000ff */
[----:B------:R-:W-:Y:S01]  /*b070*/  F2FP.F16.F32.PACK_AB R89, R3, R0 ;  /* 0x000000000359723e */ /* 0x000fe200000000ff */
[----:B------:R-:W-:Y:S01]  /*b080*/  VIADD R0, R11, 0x20 ;  /* 0x000000200b007836 */ /* 0x000fe20000000000 */
[----:B------:R-:W-:Y:S02]  /*b090*/  F2FP.F16.F32.PACK_AB R96, R97, R96 ;  /* 0x000000606160723e */ /* 0x000fe400000000ff */
[----:B------:R-:W-:Y:S02]  /*b0a0*/  F2FP.F16.F32.PACK_AB R90, R93, R92 ;  /* 0x0000005c5d5a723e */ /* 0x000fe400000000ff */
[----:B------:R-:W-:Y:S02]  /*b0b0*/  F2FP.F16.F32.PACK_AB R91, R5, R4 ;  /* 0x00000004055b723e */ /* 0x000fe400000000ff */
[----:B------:R-:W-:Y:S02]  /*b0c0*/  F2FP.F16.F32.PACK_AB R97, R7, R6 ;  /* 0x000000060761723e */ /* 0x000fe400000000ff */
[----:B------:R-:W-:-:S02]  /*b0d0*/  F2FP.F16.F32.PACK_AB R98, R101, R100 ;  /* 0x000000646562723e */ /* 0x000fc400000000ff */
[----:B------:R-:W-:Y:S01]  /*b0e0*/  F2FP.F16.F32.PACK_AB R99, R9, R8 ;  /* 0x000000080963723e */ /* 0x000fe200000000ff */
[----:B------:R-:W-:Y:S06]  /*b0f0*/  @P1 BRA `(.L_x_68) ;  /* 0x0000000000041947 */ /* 0x000fec0003800000 */
[----:B------:R-:W-:-:S04]  /*b100*/  DEPBAR.LE SB0, 0x0 ;  /* 0x000080000000791a */ /* 0x000fc80000000000 */
.L_x_68:
[----:B------:R-:W-:Y:S05]  /*b110*/  WARPSYNC.ALL ;  /* 0x0000000000007948 */ /* 0x000fea0003800000 */
[----:B------:R-:W-:Y:S01]  /*b120*/  BAR.SYNC.DEFER_BLOCKING 0x1, 0x80 ;  /* 0x0042000000007b1d */ /* 0x000fe20000010000 */
[----:B------:R-:W-:-:S05]  /*b130*/  @P0 VIADD R0, R11, 0xffffffe0 ;  /* 0xffffffe00b000836 */ /* 0x000fca0000000000 */
[----:B------:R-:W-:Y:S01]  /*b140*/  BSSY B0, `(.L_x_69) ;  /* 0x0000016000007945 */ /* 0x000fe20003800000 */
[----:B------:R1:W-:Y:S04]  /*b150*/  STSM.16.M88.4 [R11], R88 ;  /* 0x000000580b007844 */ /* 0x0003e80000000200 */
[----:B------:R1:W-:Y:S01]  /*b160*/  STSM.16.M88.4 [R0], R96 ;  /* 0x0000006000007844 */ /* 0x0003e20000000200 */
[----:B------:R-:W-:Y:S01]  /*b170*/  @!PT LDS RZ, [RZ] ;  /* 0x00000000fffff984 */ /* 0x000fe20000000800 */
[----:B------:R-:W-:Y:S01]  /*b180*/  @!PT LDS RZ, [RZ] ;  /* 0x00000000fffff984 */ /* 0x000fe20000000800 */
[----:B------:R-:W-:Y:S01]  /*b190*/  @!PT LDS RZ, [RZ] ;  /* 0x00000000fffff984 */ /* 0x000fe20000000800 */
[----:B------:R-:W-:Y:S01]  /*b1a0*/  @!PT LDS RZ, [RZ] ;  /* 0x00000000fffff984 */ /* 0x000fe20000000800 */
[----:B------:R2:W-:Y:S06]  /*b1b0*/  MEMBAR.ALL.CTA ;  /* 0x0000000000007992 */ /* 0x0005ec0000008000 */
[----:B--2---:R-:W2:Y:S02]  /*b1c0*/  FENCE.VIEW.ASYNC.S ;  /* 0x00000000000073c6 */ /* 0x004ea40000000000 */
[----:B--2---:R-:W-:Y:S06]  /*b1d0*/  BAR.SYNC.DEFER_BLOCKING 0x1, 0x80 ;  /* 0x0042000000007b1d */ /* 0x004fec0000010000 */
[----:B------:R-:W-:Y:S05]  /*b1e0*/  @P1 BRA `(.L_x_70) ;  /* 0x00000000002c1947 */ /* 0x000fea0003800000 */
[----:B------:R-:W2:Y:S01]  /*b1f0*/  S2UR UR10, SR_CTAID.X ;  /* 0x00000000000a79c3 */ /* 0x000ea20000002500 */
[----:B------:R-:W-:Y:S01]  /*b200*/  ULDC.64 UR4, c[0x0][0x198] ;  /* 0x0000660000047ab9 */ /* 0x000fe20000000a00 */
[----:B------:R-:W-:Y:S01]  /*b210*/  R2UR UR8, R2 ;  /* 0x00000000020872ca */ /* 0x000fe200000e0000 */
[----:B------:R-:W-:Y:S01]  /*b220*/  UIADD3 UR4, UP0, UR4, 0x670, URZ ;  /* 0x0000067004047890 */ /* 0x000fe2000ff1e03f */
[----:B------:R-:W-:Y:S01]  /*b230*/  UMOV UR9, URZ ;  /* 0x0000003f00097c82 */ /* 0x000fe20008000000 */
[----:B------:R-:W-:Y:S02]  /*b240*/  UMOV UR11, UR36 ;  /* 0x00000024000b7c82 */ /* 0x000fe40008000000 */
[----:B------:R-:W-:Y:S01]  /*b250*/  UIADD3.X UR5, URZ, UR5, URZ, UP0, !UPT ;  /* 0x000000053f057290 */ /* 0x000fe200087fe43f */
[----:B------:R-:W-:Y:S01]  /*b260*/  UMOV UR12, UR37 ;  /* 0x00000025000c7c82 */ /* 0x000fe20008000000 */
[----:B--2---:R-:W-:-:S09]  /*b270*/  USHF.L.U32 UR10, UR10, 0x6, URZ ;  /* 0x000000060a0a7899 */ /* 0x004fd2000800063f */
[----:B------:R2:W-:Y:S02]  /*b280*/  UTMASTG.4D [UR8], [UR4] ;  /* 0x00000008040073b5 */ /* 0x0005e40008018000 */
[----:B--2---:R0:W-:Y:S02]  /*b290*/  UTMACMDFLUSH ;  /* 0x00000000000079b7 */ /* 0x0041e40000000000 */
.L_x_70:
[----:B------:R-:W-:Y:S05]  /*b2a0*/  BSYNC B0 ;  /* 0x0000000000007941 */ /* 0x000fea0003800000 */
.L_x_69:
[----:B------:R-:W-:-:S04]  /*b2b0*/  DEPBAR.LE SB0, 0x0 ;  /* 0x000080000000791a */ /* 0x000fc80000000000 */
[----:B------:R-:W-:Y:S05]  /*b2c0*/  EXIT ;  /* 0x000000000000794d */ /* 0x000fea0003800000 */
        .weak           $__internal_0_$__cuda_sm20_rcp_rn_f32_slowpath
        .type           $__internal_0_$__cuda_sm20_rcp_rn_f32_slowpath,@function
        .size           $__internal_0_$__cuda_sm20_rcp_rn_f32_slowpath,(.L_x_76 - $__internal_0_$__cuda_sm20_rcp_rn_f32_slowpath)
$__internal_0_$__cuda_sm20_rcp_rn_f32_slowpath:
[----:B------:R-:W-:Y:S01]  /*b2d0*/  IMAD.SHL.U32 R0, R3, 0x2, RZ ;  /* 0x0000000203007824 */ /* 0x000fe200078e00ff */
[----:B------:R-:W-:Y:S04]  /*b2e0*/  BSSY B2, `(.L_x_71) ;  /* 0x0000030000027945 */ /* 0x000fe80003800000 */
[----:B------:R-:W-:-:S04]  /*b2f0*/  SHF.R.U32.HI R13, RZ, 0x18, R0 ;  /* 0x00000018ff0d7819 */ /* 0x000fc80000011600 */
[----:B------:R-:W-:-:S13]  /*b300*/  ISETP.NE.U32.AND P0, PT, R13, RZ, PT ;  /* 0x000000ff0d00720c */ /* 0x000fda0003f05070 */
[----:B------:R-:W-:Y:S05]  /*b310*/  @P0 BRA `(.L_x_72) ;  /* 0x0000000000280947 */ /* 0x000fea0003800000 */
[----:B------:R-:W-:-:S04]  /*b320*/  SHF.L.U32 R0, R3, 0x1, RZ ;  /* 0x0000000103007819 */ /* 0x000fc800000006ff */
[----:B------:R-:W-:-:S13]  /*b330*/  ISETP.NE.AND P0, PT, R0, RZ, PT ;  /* 0x000000ff0000720c */ /* 0x000fda0003f05270 */
[----:B------:R-:W-:Y:S01]  /*b340*/  @P0 FFMA R5, R3, 1.84467440737095516160e+19, RZ ;  /* 0x5f80000003050823 */ /* 0x000fe200000000ff */
[----:B------:R-:W-:Y:S08]  /*b350*/  @!P0 MUFU.RCP R4, R3 ;  /* 0x0000000300048308 */ /* 0x000ff00000001000 */
[----:B------:R-:W1:Y:S02]  /*b360*/  @P0 MUFU.RCP R0, R5 ;  /* 0x0000000500000308 */ /* 0x000e640000001000 */
[----:B-1----:R-:W-:-:S04]  /*b370*/  @P0 FFMA R10, R5, R0, -1 ;  /* 0xbf800000050a0423 */ /* 0x002fc80000000000 */
[----:B------:R-:W-:-:S04]  /*b380*/  @P0 FADD.FTZ R11, -R10, -RZ ;  /* 0x800000ff0a0b0221 */ /* 0x000fc80000010100 */
[----:B------:R-:W-:-:S04]  /*b390*/  @P0 FFMA R0, R0, R11, R0 ;  /* 0x0000000b00000223 */ /* 0x000fc80000000000 */
[----:B------:R-:W-:Y:S01]  /*b3a0*/  @P0 FFMA R4, R0, 1.84467440737095516160e+19, RZ ;  /* 0x5f80000000040823 */ /* 0x000fe200000000ff */
[----:B------:R-:W-:Y:S06]  /*b3b0*/  BRA `(.L_x_73) ;  /* 0x0000000000887947 */ /* 0x000fec0003800000 */
.L_x_72:
[----:B------:R-:W-:-:S05]  /*b3c0*/  VIADD R22, R13, 0xffffff03 ;  /* 0xffffff030d167836 */ /* 0x000fca0000000000 */
[----:B------:R-:W-:-:S13]  /*b3d0*/  ISETP.GT.U32.AND P0, PT, R22, 0x1, PT ;  /* 0x000000011600780c */ /* 0x000fda0003f04070 */
[----:B------:R-:W-:Y:S05]  /*b3e0*/  @P0 BRA `(.L_x_74) ;  /* 0x0000000000780947 */ /* 0x000fea0003800000 */
[----:B------:R-:W-:Y:S01]  /*b3f0*/  LOP3.LUT R0, R3, 0x7fffff, RZ, 0xc0, !PT ;  /* 0x007fffff03007812 */ /* 0x000fe200078ec0ff */
[----:B------:R-:W-:-:S03]  /*b400*/  IMAD.MOV.U32 R11, RZ, RZ, 0x3 ;  /* 0x00000003ff0b7424 */ /* 0x000fc600078e00ff */
[----:B------:R-:W-:Y:S02]  /*b410*/  LOP3.LUT R0, R0, 0x3f800000, RZ, 0xfc, !PT ;  /* 0x3f80000000007812 */ /* 0x000fe400078efcff */
[----:B------:R-:W-:Y:S02]  /*b420*/  SHF.L.U32 R11, R11, R22, RZ ;  /* 0x000000160b0b7219 */ /* 0x000fe400000006ff */
[----:B------:R-:W1:Y:S02]  /*b430*/  MUFU.RCP R5, R0 ;  /* 0x0000000000057308 */ /* 0x000e640000001000 */
[----:B-1----:R-:W-:-:S04]  /*b440*/  FFMA R4, R0, R5, -1 ;  /* 0xbf80000000047423 */ /* 0x002fc80000000005 */
[----:B------:R-:W-:-:S04]  /*b450*/  FADD.FTZ R4, -R4, -RZ ;  /* 0x800000ff04047221 */ /* 0x000fc80000010100 */
[CCC-:B------:R-:W-:Y:S01]  /*b460*/  FFMA.RM R10, R5.reuse, R4.reuse, R5.reuse ;  /* 0x00000004050a7223 */ /* 0x1c0fe20000004005 */
[----:B------:R-:W-:-:S04]  /*b470*/  FFMA.RP R5, R5, R4, R5 ;  /* 0x0000000405057223 */ /* 0x000fc80000008005 */
[C---:B------:R-:W-:Y:S02]  /*b480*/  LOP3.LUT R4, R10.reuse, 0x7fffff, RZ, 0xc0, !PT ;  /* 0x007fffff0a047812 */ /* 0x040fe400078ec0ff */
[----:B------:R-:W-:Y:S02]  /*b490*/  FSETP.NEU.FTZ.AND P0, PT, R10, R5, PT ;  /* 0x000000050a00720b */ /* 0x000fe40003f1d000 */
[----:B------:R-:W-:Y:S02]  /*b4a0*/  LOP3.LUT R4, R4, 0x800000, RZ, 0xfc, !PT ;  /* 0x0080000004047812 */ /* 0x000fe400078efcff */
[----:B------:R-:W-:Y:S02]  /*b4b0*/  SEL R5, RZ, 0xffffffff, !P0 ;  /* 0xffffffffff057807 */ /* 0x000fe40004000000 */
[----:B------:R-:W-:-:S03]  /*b4c0*/  LOP3.LUT R11, R11, R4, RZ, 0xc0, !PT ;  /* 0x000000040b0b7212 */ /* 0x000fc600078ec0ff */
[----:B------:R-:W-:Y:S01]  /*b4d0*/  IMAD.MOV R5, RZ, RZ, -R5 ;  /* 0x000000ffff057224 */ /* 0x000fe200078e0a05 */
[----:B------:R-:W-:-:S04]  /*b4e0*/  SHF.R.U32.HI R11, RZ, R22, R11 ;  /* 0x00000016ff0b7219 */ /* 0x000fc8000001160b */
[--C-:B------:R-:W-:Y:S01]  /*b4f0*/  LOP3.LUT P1, RZ, R5, R22, R4.reuse, 0xf8, !PT ;  /* 0x0000001605ff7212 */ /* 0x100fe2000782f804 */
[----:B------:R-:W-:Y:S01]  /*b500*/  VIADD R5, R13, 0xffffff04 ;  /* 0xffffff040d057836 */ /* 0x000fe20000000000 */
[C---:B------:R-:W-:Y:S02]  /*b510*/  LOP3.LUT P0, RZ, R11.reuse, 0x1, RZ, 0xc0, !PT ;  /* 0x000000010bff7812 */ /* 0x040fe4000780c0ff */
[----:B------:R-:W-:Y:S02]  /*b520*/  LOP3.LUT P2, RZ, R11, 0x2, RZ, 0xc0, !PT ;  /* 0x000000020bff7812 */ /* 0x000fe4000784c0ff */
[----:B------:R-:W-:Y:S02]  /*b530*/  SHF.R.U32.HI R4, RZ, R5, R4 ;  /* 0x00000005ff047219 */ /* 0x000fe40000011604 */
[----:B------:R-:W-:Y:S02]  /*b540*/  PLOP3.LUT P0, PT, P0, P1, P2, 0xe0, 0x0 ;  /* 0x000000000000781c */ /* 0x000fe40000703c20 */
[----:B------:R-:W-:-:S02]  /*b550*/  LOP3.LUT P1, RZ, R3, 0x7fffff, RZ, 0xc0, !PT ;  /* 0x007fffff03ff7812 */ /* 0x000fc4000782c0ff */
[----:B------:R-:W-:-:S04]  /*b560*/  SEL R0, RZ, 0x1, !P0 ;  /* 0x00000001ff007807 */ /* 0x000fc80004000000 */
[----:B------:R-:W-:-:S04]  /*b570*/  IADD3 R0, -R0, RZ, RZ ;  /* 0x000000ff00007210 */ /* 0x000fc80007ffe1ff */
[----:B------:R-:W-:-:S13]  /*b580*/  ISETP.GE.AND P0, PT, R0, RZ, PT ;  /* 0x000000ff0000720c */ /* 0x000fda0003f06270 */
[----:B------:R-:W-:-:S04]  /*b590*/  @!P0 VIADD R4, R4, 0x1 ;  /* 0x0000000104048836 */ /* 0x000fc80000000000 */
[----:B------:R-:W-:-:S05]  /*b5a0*/  @!P1 IMAD.SHL.U32 R4, R4, 0x2, RZ ;  /* 0x0000000204049824 */ /* 0x000fca00078e00ff */
[----:B------:R-:W-:Y:S01]  /*b5b0*/  LOP3.LUT R4, R4, 0x80000000, R3, 0xf8, !PT ;  /* 0x8000000004047812 */ /* 0x000fe200078ef803 */
[----:B------:R-:W-:Y:S06]  /*b5c0*/  BRA `(.L_x_73) ;  /* 0x0000000000047947 */ /* 0x000fec0003800000 */
.L_x_74:
[----:B------:R1:W2:Y:S02]  /*b5d0*/  MUFU.RCP R4, R3 ;  /* 0x0000000300047308 */ /* 0x0002a40000001000 */
.L_x_73:
[----:B------:R-:W-:Y:S05]  /*b5e0*/  BSYNC B2 ;  /* 0x0000000000027941 */ /* 0x000fea0003800000 */
.L_x_71:
[----:B--2---:R-:W-:Y:S01]  /*b5f0*/  MOV R0, R4 ;  /* 0x0000000400007202 */ /* 0x004fe20000000f00 */
[----:B------:R-:W-:Y:S02]  /*b600*/  IMAD.MOV.U32 R4, RZ, RZ, R12 ;  /* 0x000000ffff047224 */ /* 0x000fe400078e000c */
[----:B------:R-:W-:-:S04]  /*b610*/  IMAD.MOV.U32 R5, RZ, RZ, 0x0 ;  /* 0x00000000ff057424 */ /* 0x000fc800078e00ff */
[----:B-1----:R-:W-:Y:S05]  /*b620*/  RET.REL.NODEC R4 `(_ZN7cutlass13device_kernelINS_4fmha6kernel13FmhaKernelTmaINS1_10collective15FmhaMainloopTmaINS_6half_tEfN4cute5tupleIJNS7_1CILi64EEENS9_ILi128EEENS9_ILi32EEEEEENS4_12CausalFusionEJEEENS4_15FmhaFwdEpilogueIS6_fNS8_IJSA_SC_SB_EEEEEJEEEEEvNT_6ParamsE) ;  /* 0xffffff4804747950 */ /* 0x002fea0003c3ffff */
.L_x_75:
[----:B------:R-:W-:-:S00]  /*b630*/  BRA `(.L_x_75) ;  /* 0xfffffffc00fc7947 */ /* 0x000fc0000383ffff */
[----:B------:R-:W-:-:S00]  /*b640*/  NOP ;  /* 0x0000000000007918 */ /* 0x000fc00000000000 */
        /* <DEDUP_REMOVED lines=11> */
.L_x_76:


//--------------------- .nv.global.init           --------------------------
	.section	.nv.global.init,"aw",@progbits
.nv.global.init:
	.type		$str$23,@object
	.size		$str$23,($str$24 - $str$23)
$str$23:
        /*0000*/ 	.byte	0x28, 0x61, 0x64, 0x64, 0x72, 0x65, 0x73, 0x73, 0x20, 0x26, 0x20, 0x6d, 0x61, 0x73, 0x6b, 0x29
        /*0010*/ 	.byte	0x20, 0x3d, 0x3d, 0x20, 0x30, 0x00
	.type		$str$24,@object
	.size		$str$24,(__unnamed_1 - $str$24)
$str$24:
        /*0016*/ 	.byte	0x2f, 0x74, 0x6d, 0x70, 0x2f, 0x63, 0x75, 0x74, 0x6c, 0x61, 0x73, 0x73, 0x5f, 0x73, 0x77, 0x65
        /*0026*/ 	.byte	0x65, 0x70, 0x5f, 0x73, 0x72, 0x63, 0x2f, 0x69, 0x6e, 0x63, 0x6c, 0x75, 0x64, 0x65, 0x2f, 0x63
        /*0036*/ 	.byte	0x75, 0x74, 0x65, 0x2f, 0x70, 0x6f, 0x69, 0x6e, 0x74, 0x65, 0x72, 0x5f, 0x66, 0x6c, 0x61, 0x67
        /*0046*/ 	.byte	0x67, 0x65, 0x64, 0x2e, 0x68, 0x70, 0x70, 0x00
	.type		__unnamed_1,@object
	.size		__unnamed_1,(.L_0 - __unnamed_1)
__unnamed_1:
        /*004e*/ 	.byte	0x61, 0x75, 0x74, 0x6f, 0x20, 0x63, 0x75, 0x74, 0x65, 0x3a, 0x3a, 0x61, 0x73, 0x5f, 0x70, 0x6f
        /* <DEDUP_REMOVED lines=27> */
        /*020e*/ 	.byte	0x3e, 0x3e, 0x5d, 0x00
.L_0:


//--------------------- .nv.shared._ZN7cutlass13device_kernelINS_4fmha6kernel13FmhaKernelTmaINS1_10collective15FmhaMainloopTmaINS_6half_tEfN4cute5tupleIJNS7_1CILi64EEENS9_ILi128EEENS9_ILi32EEEEEENS4_12CausalFusionEJEEENS4_15FmhaFwdEpilogueIS6_fNS8_IJSA_SC_SB_EEEEEJEEEEEvNT_6ParamsE --------------------------
	.section	.nv.shared._ZN7cutlass13device_kernelINS_4fmha6kernel13FmhaKernelTmaINS1_10collective15FmhaMainloopTmaINS_6half_tEfN4cute5tupleIJNS7_1CILi64EEENS9_ILi128EEENS9_ILi32EEEEEENS4_12CausalFusionEJEEENS4_15FmhaFwdEpilogueIS6_fNS8_IJSA_SC_SB_EEEEEJEEEEEvNT_6ParamsE,"aw",@nobits
	.sectionflags	@""
	.align	16
	.zero		1024


//--------------------- .nv.shared.reserved.0     --------------------------
	.section	.nv.shared.reserved.0,"aw",@nobits
	.weak		__nv_reservedSMEM_offset_0_alias
	.size		__nv_reservedSMEM_offset_0_alias, 0, 0
	.other		__nv_reservedSMEM_offset_0_alias,@"STO_CUDA_RESERVED_SHARED STV_DEFAULT"
__nv_reservedSMEM_offset_0_alias:
	.zero		0


//--------------------- .nv.global                --------------------------
	.section	.nv.global,"aw",@nobits
.nv.global:
	.type		_ZN39_INTERNAL_ebc873f5_4_k_cu_52579660_29344cute1_E,@object
	.size		_ZN39_INTERNAL_ebc873f5_4_k_cu_52579660_29344cute1_E,(_ZN39_INTERNAL_ebc873f5_4_k_cu_52579660_29344cuda3std3__45__cpo6cbeginE - _ZN39_INTERNAL_ebc873f5_4_k_cu_52579660_29344cute1_E)
_ZN39_INTERNAL_ebc873f5_4_k_cu_52579660_29344cute1_E:
	.zero		1
	.type		_ZN39_INTERNAL_ebc873f5_4_k_cu_52579660_29344cuda3std3__45__cpo6cbeginE,@object
	.size		_ZN39_INTERNAL_ebc873f5_4_k_cu_52579660_29344cuda3std3__45__cpo6cbeginE,(_ZN39_INTERNAL_ebc873f5_4_k_cu_52579660_29344cuda3std3__48in_placeE - _ZN39_INTERNAL_ebc873f5_4_k_cu_52579660_29344cuda3std3__45__cpo6cbeginE)
_ZN39_INTERNAL_ebc873f5_4_k_cu_52579660_29344cuda3std3__45__cpo6cbeginE:
	.zero		1
	.type		_ZN39_INTERNAL_ebc873f5_4_k_cu_52579660_29344cuda3std3__48in_placeE,@object
	.size		_ZN39_INTERNAL_ebc873f5_4_k_cu_52579660_29344cuda3std3__48in_placeE,(_ZN39_INTERNAL_ebc873f5_4_k_cu_52579660_29344cuda3std6ranges3__45__cpo9iter_moveE - _ZN39_INTERNAL_ebc873f5_4_k_cu_52579660_29344cuda3std3__48in_placeE)
_ZN39_INTERNAL_ebc873f5_4_k_cu_52579660_29344cuda3std3__48in_placeE:
	.zero		1
	.type		_ZN39_INTERNAL_ebc873f5_4_k_cu_52579660_29344cuda3std6ranges3__45__cpo9iter_moveE,@object
	.size		_ZN39_INTERNAL_ebc873f5_4_k_cu_52579660_29344cuda3std6ranges3__45__cpo9iter_moveE,(_ZN39_INTERNAL_ebc873f5_4_k_cu_52579660_29344cuda3std3__45__cpo5beginE - _ZN39_INTERNAL_ebc873f5_4_k_cu_52579660_29344cuda3std6ranges3__45__cpo9iter_moveE)
_ZN39_INTERNAL_ebc873f5_4_k_cu_52579660_29344cuda3std6ranges3__45__cpo9iter_moveE:
	.zero		1
	.type		_ZN39_INTERNAL_ebc873f5_4_k_cu_52579660_29344cuda3std3__45__cpo5beginE,@object
	.size		_ZN39_INTERNAL_ebc873f5_4_k_cu_52579660_29344cuda3std3__45__cpo5beginE,(_ZN39_INTERNAL_ebc873f5_4_k_cu_52579660_29344cuda3std3__441_GLOBAL__N__ebc873f5_4_k_cu_52579660_29346ignoreE - _ZN39_INTERNAL_ebc873f5_4_k_cu_52579660_29344cuda3std3__45__cpo5beginE)
_ZN39_INTERNAL_ebc873f5_4_k_cu_52579660_29344cuda3std3__45__cpo5beginE:
	.zero		1
	.type		_ZN39_INTERNAL_ebc873f5_4_k_cu_52579660_29344cuda3std3__441_GLOBAL__N__ebc873f5_4_k_cu_52579660_29346ignoreE,@object
	.size		_ZN39_INTERNAL_ebc873f5_4_k_cu_52579660_29344cuda3std3__441_GLOBAL__N__ebc873f5_4_k_cu_52579660_29346ignoreE,(_ZN39_INTERNAL_ebc873f5_4_k_cu_52579660_29344cute7productE - _ZN39_INTERNAL_ebc873f5_4_k_cu_52579660_29344cuda3std3__441_GLOBAL__N__ebc873f5_4_k_cu_52579660_29346ignoreE)
_ZN39_INTERNAL_ebc873f5_4_k_cu_52579660_29344cuda3std3__441_GLOBAL__N__ebc873f5_4_k_cu_52579660_29346ignoreE:
	.zero		1
	.type		_ZN39_INTERNAL_ebc873f5_4_k_cu_52579660_29344cute7productE,@object
	.size		_ZN39_INTERNAL_ebc873f5_4_k_cu_52579660_29344cute7productE,(_ZN39_INTERNAL_ebc873f5_4_k_cu_52579660_29344cuda3std3__45__cpo3endE - _ZN39_INTERNAL_ebc873f5_4_k_cu_52579660_29344cute7productE)
_ZN39_INTERNAL_ebc873f5_4_k_cu_52579660_29344cute7productE:
	.zero		1
	.type		_ZN39_INTERNAL_ebc873f5_4_k_cu_52579660_29344cuda3std3__45__cpo3endE,@object
	.size		_ZN39_INTERNAL_ebc873f5_4_k_cu_52579660_29344cuda3std3__45__cpo3endE,(_ZN39_INTERNAL_ebc873f5_4_k_cu_52579660_29344cuda3std3__419piecewise_constructE - _ZN39_INTERNAL_ebc873f5_4_k_cu_52579660_29344cuda3std3__45__cpo3endE)
_ZN39_INTERNAL_ebc873f5_4_k_cu_52579660_29344cuda3std3__45__cpo3endE:
	.zero		1
	.type		_ZN39_INTERNAL_ebc873f5_4_k_cu_52579660_29344cuda3std3__419piecewise_constructE,@object
	.size		_ZN39_INTERNAL_ebc873f5_4_k_cu_52579660_29344cuda3std3__419piecewise_constructE,(_ZN39_INTERNAL_ebc873f5_4_k_cu_52579660_29344cuda3std3__45__cpo4cendE - _ZN39_INTERNAL_ebc873f5_4_k_cu_52579660_29344cuda3std3__419piecewise_constructE)
_ZN39_INTERNAL_ebc873f5_4_k_cu_52579660_29344cuda3std3__419piecewise_constructE:
	.zero		1
	.type		_ZN39_INTERNAL_ebc873f5_4_k_cu_52579660_29344cuda3std3__45__cpo4cendE,@object
	.size		_ZN39_INTERNAL_ebc873f5_4_k_cu_52579660_29344cuda3std3__45__cpo4cendE,(_ZN39_INTERNAL_ebc873f5_4_k_cu_52579660_29344cuda3std6ranges3__45__cpo4swapE - _ZN39_INTERNAL_ebc873f5_4_k_cu_52579660_29344cuda3std3__45__cpo4cendE)
_ZN39_INTERNAL_ebc873f5_4_k_cu_52579660_29344cuda3std3__45__cpo4cendE:
	.zero		1
	.type		_ZN39_INTERNAL_ebc873f5_4_k_cu_52579660_29344cuda3std6ranges3__45__cpo4swapE,@object
	.size		_ZN39_INTERNAL_ebc873f5_4_k_cu_52579660_29344cuda3std6ranges3__45__cpo4swapE,(.L_8 - _ZN39_INTERNAL_ebc873f5_4_k_cu_52579660_29344cuda3std6ranges3__45__cpo4swapE)
_ZN39_INTERNAL_ebc873f5_4_k_cu_52579660_29344cuda3std6ranges3__45__cpo4swapE:
	.zero		1
.L_8:


//--------------------- .nv.constant0._ZN7cutlass13device_kernelINS_4fmha6kernel13FmhaKernelTmaINS1_10collective15FmhaMainloopTmaINS_6half_tEfN4cute5tupleIJNS7_1CILi64EEENS9_ILi128EEENS9_ILi32EEEEEENS4_12CausalFusionEJEEENS4_15FmhaFwdEpilogueIS6_fNS8_IJSA_SC_SB_EEEEEJEEEEEvNT_6ParamsE --------------------------
	.section	.nv.constant0._ZN7cutlass13device_kernelINS_4fmha6kernel13FmhaKernelTmaINS1_10collective15FmhaMainloopTmaINS_6half_tEfN4cute5tupleIJNS7_1CILi64EEENS9_ILi128EEENS9_ILi32EEEEEENS4_12CausalFusionEJEEENS4_15FmhaFwdEpilogueIS6_fNS8_IJSA_SC_SB_EEEEEJEEEEEvNT_6ParamsE,"a",@progbits
	.sectionflags	@""
	.align	4
.nv.constant0._ZN7cutlass13device_kernelINS_4fmha6kernel13FmhaKernelTmaINS1_10collective15FmhaMainloopTmaINS_6half_tEfN4cute5tupleIJNS7_1CILi64EEENS9_ILi128EEENS9_ILi32EEEEEENS4_12CausalFusionEJEEENS4_15FmhaFwdEpilogueIS6_fNS8_IJSA_SC_SB_EEEEEJEEEEEvNT_6ParamsE:
	.zero		2688


//--------------------- SYMBOLS --------------------------

	.type		.nv.reservedSmem.offset0,@object
	.size		.nv.reservedSmem.offset0,0x4
	.type		__assertfail,@function
